	.headerflags	@"EF_CUDA_TEXMODE_UNIFIED EF_CUDA_64BIT_ADDRESS EF_CUDA_ACCELERATORS EF_CUDA_SM90 EF_CUDA_VIRTUAL_SM(EF_CUDA_SM90)"
	.elftype	@"ET_EXEC"


//--------------------- .nv.info                  --------------------------
	.section	.nv.info,"",@"SHT_CUDA_INFO"
	.align	4


	//----- nvinfo : EIATTR_REGCOUNT
	.align		4
        /*0000*/ 	.byte	0x04, 0x2f
        /*0002*/ 	.short	(.L_3 - .L_2)
	.align		4
.L_2:
        /*0004*/ 	.word	index@(triton_poi_fused__native_batch_norm_legit_no_training_relu_7)
        /*0008*/ 	.word	0x00000028


	//----- nvinfo : EIATTR_MIN_STACK_SIZE
	.align		4
.L_3:
        /*000c*/ 	.byte	0x04, 0x12
        /*000e*/ 	.short	(.L_5 - .L_4)
	.align		4
.L_4:
        /*0010*/ 	.word	index@(triton_poi_fused__native_batch_norm_legit_no_training_relu_7)
        /*0014*/ 	.word	0x00000000


	//----- nvinfo : EIATTR_FRAME_SIZE
	.align		4
.L_5:
        /*0018*/ 	.byte	0x04, 0x11
        /*001a*/ 	.short	(.L_7 - .L_6)
	.align		4
.L_6:
        /*001c*/ 	.word	index@(triton_poi_fused__native_batch_norm_legit_no_training_relu_7)
        /*0020*/ 	.word	0x00000000


	//----- nvinfo : EIATTR_MIN_STACK_SIZE
	.align		4
.L_7:
        /*0024*/ 	.byte	0x04, 0x12
        /*0026*/ 	.short	(.L_9 - .L_8)
	.align		4
.L_8:
        /*0028*/ 	.word	index@(triton_poi_fused__native_batch_norm_legit_no_training_relu_7)
        /*002c*/ 	.word	0x00000000
.L_9:


//--------------------- .nv.info.triton_poi_fused__native_batch_norm_legit_no_training_relu_7 --------------------------
	.section	.nv.info.triton_poi_fused__native_batch_norm_legit_no_training_relu_7,"",@"SHT_CUDA_INFO"
	.sectionflags	@""
	.align	4


	//----- nvinfo : EIATTR_CUDA_API_VERSION
	.align		4
        /*0000*/ 	.byte	0x04, 0x37
        /*0002*/ 	.short	(.L_11 - .L_10)
.L_10:
        /*0004*/ 	.word	0x0000007c


	//----- nvinfo : EIATTR_KPARAM_INFO
	.align		4
.L_11:
        /*0008*/ 	.byte	0x04, 0x17
        /*000a*/ 	.short	(.L_13 - .L_12)
.L_12:
        /*000c*/ 	.word	0x00000000
        /*0010*/ 	.short	0x0007
        /*0012*/ 	.short	0x0034
        /*0014*/ 	.byte	0x00, 0xf0, 0x11, 0x00


	//----- nvinfo : EIATTR_KPARAM_INFO
	.align		4
.L_13:
        /*0018*/ 	.byte	0x04, 0x17
        /*001a*/ 	.short	(.L_15 - .L_14)
.L_14:
        /*001c*/ 	.word	0x00000000
        /*0020*/ 	.short	0x0006
        /*0022*/ 	.short	0x0030
        /*0024*/ 	.byte	0x00, 0xf0, 0x11, 0x00


	//----- nvinfo : EIATTR_KPARAM_INFO
	.align		4
.L_15:
        /*0028*/ 	.byte	0x04, 0x17
        /*002a*/ 	.short	(.L_17 - .L_16)
.L_16:
        /*002c*/ 	.word	0x00000000
        /*0030*/ 	.short	0x0005
        /*0032*/ 	.short	0x0028
        /*0034*/ 	.byte	0x00, 0xf4, 0x21, 0x00


	//----- nvinfo : EIATTR_KPARAM_INFO
	.align		4
.L_17:
        /*0038*/ 	.byte	0x04, 0x17
        /*003a*/ 	.short	(.L_19 - .L_18)
.L_18:
        /*003c*/ 	.word	0x00000000
        /*0040*/ 	.short	0x0004
        /*0042*/ 	.short	0x0020
        /*0044*/ 	.byte	0x00, 0xf4, 0x21, 0x00


	//----- nvinfo : EIATTR_KPARAM_INFO
	.align		4
.L_19:
        /*0048*/ 	.byte	0x04, 0x17
        /*004a*/ 	.short	(.L_21 - .L_20)
.L_20:
        /*004c*/ 	.word	0x00000000
        /*0050*/ 	.short	0x0003
        /*0052*/ 	.short	0x0018
        /*0054*/ 	.byte	0x00, 0xf4, 0x21, 0x00


	//----- nvinfo : EIATTR_KPARAM_INFO
	.align		4
.L_21:
        /*0058*/ 	.byte	0x04, 0x17
        /*005a*/ 	.short	(.L_23 - .L_22)
.L_22:
        /*005c*/ 	.word	0x00000000
        /*0060*/ 	.short	0x0002
        /*0062*/ 	.short	0x0010
        /*0064*/ 	.byte	0x00, 0xf4, 0x21, 0x00


	//----- nvinfo : EIATTR_KPARAM_INFO
	.align		4
.L_23:
        /*0068*/ 	.byte	0x04, 0x17
        /*006a*/ 	.short	(.L_25 - .L_24)
.L_24:
        /*006c*/ 	.word	0x00000000
        /*0070*/ 	.short	0x0001
        /*0072*/ 	.short	0x0008
        /*0074*/ 	.byte	0x00, 0xf4, 0x21, 0x00


	//----- nvinfo : EIATTR_KPARAM_INFO
	.align		4
.L_25:
        /*0078*/ 	.byte	0x04, 0x17
        /*007a*/ 	.short	(.L_27 - .L_26)
.L_26:
        /*007c*/ 	.word	0x00000000
        /*0080*/ 	.short	0x0000
        /*0082*/ 	.short	0x0000
        /*0084*/ 	.byte	0x00, 0xf4, 0x21, 0x00


	//----- nvinfo : EIATTR_SPARSE_MMA_MASK
	.align		4
.L_27:
        /*0088*/ 	.byte	0x03, 0x50
        /*008a*/ 	.short	0x0000


	//----- nvinfo : EIATTR_MAXREG_COUNT
	.align		4
        /*008c*/ 	.byte	0x03, 0x1b
        /*008e*/ 	.short	0x00ff


	//----- nvinfo : EIATTR_EXIT_INSTR_OFFSETS
	.align		4
        /*0090*/ 	.byte	0x04, 0x1c
        /*0092*/ 	.short	(.L_29 - .L_28)


	//   ....[0]....
.L_28:
        /*0094*/ 	.word	0x00001de0


	//   ....[1]....
        /*0098*/ 	.word	0x00001e80


	//----- nvinfo : EIATTR_REQNTID
	.align		4
.L_29:
        /*009c*/ 	.byte	0x04, 0x10
        /*009e*/ 	.short	(.L_31 - .L_30)
.L_30:
        /*00a0*/ 	.word	0x00000100
        /*00a4*/ 	.word	0x00000001
        /*00a8*/ 	.word	0x00000001


	//----- nvinfo : EIATTR_CBANK_PARAM_SIZE
	.align		4
.L_31:
        /*00ac*/ 	.byte	0x03, 0x19
        /*00ae*/ 	.short	0x0038


	//----- nvinfo : EIATTR_PARAM_CBANK
	.align		4
        /*00b0*/ 	.byte	0x04, 0x0a
        /*00b2*/ 	.short	(.L_33 - .L_32)
	.align		4
.L_32:
        /*00b4*/ 	.word	index@(.nv.constant0.triton_poi_fused__native_batch_norm_legit_no_training_relu_7)
        /*00b8*/ 	.short	0x0210
        /*00ba*/ 	.short	0x0038


	//----- nvinfo : EIATTR_SW_WAR
	.align		4
.L_33:
        /*00bc*/ 	.byte	0x04, 0x36
        /*00be*/ 	.short	(.L_35 - .L_34)
.L_34:
        /*00c0*/ 	.word	0x00000008
.L_35:


//--------------------- .nv.callgraph             --------------------------
	.section	.nv.callgraph,"",@"SHT_CUDA_CALLGRAPH"
	.align	4
	.sectionentsize	8
	.align		4
        /*0000*/ 	.word	0x00000000
	.align		4
        /*0004*/ 	.word	0xffffffff
	.align		4
        /*0008*/ 	.word	0x00000000
	.align		4
        /*000c*/ 	.word	0xfffffffe
	.align		4
        /*0010*/ 	.word	0x00000000
	.align		4
        /*0014*/ 	.word	0xfffffffd
	.align		4
        /*0018*/ 	.word	0x00000000
	.align		4
        /*001c*/ 	.word	0xfffffffc


//--------------------- .nv.constant4             --------------------------
	.section	.nv.constant4,"a",@progbits
	.align	8
	.align		8
.nv.constant4:
        /*0000*/ 	.dword	_$_str
	.align		8
        /*0008*/ 	.dword	_$_str_$_2


//--------------------- .text.triton_poi_fused__native_batch_norm_legit_no_training_relu_7 --------------------------
	.section	.text.triton_poi_fused__native_batch_norm_legit_no_training_relu_7,"ax",@progbits
	.sectionflags	@"SHF_BARRIERS=1"
	.align	128
        .global         triton_poi_fused__native_batch_norm_legit_no_training_relu_7
        .type           triton_poi_fused__native_batch_norm_legit_no_training_relu_7,@function
        .size           triton_poi_fused__native_batch_norm_legit_no_training_relu_7,(.L_x_1 - triton_poi_fused__native_batch_norm_legit_no_training_relu_7)
        .other          triton_poi_fused__native_batch_norm_legit_no_training_relu_7,@"STO_CUDA_ENTRY STV_DEFAULT"
triton_poi_fused__native_batch_norm_legit_no_training_relu_7:
.text.triton_poi_fused__native_batch_norm_legit_no_training_relu_7:
[----:B------:R-:W0:Y:S01]  /*0000*/  LDC R1, c[0x0][0x28] ;  /* 0x00000a00ff017b82 */ /* 0x000e220000000800 */
[----:B------:R-:W1:Y:S01]  /*0010*/  S2R R28, SR_CTAID.Y ;  /* 0x00000000001c7919 */ /* 0x000e620000002600 */
[----:B------:R-:W-:Y:S01]  /*0020*/  ULDC.64 UR6, c[0x0][0x208] ;  /* 0x0000820000067ab9 */ /* 0x000fe20000000a00 */
[----:B------:R-:W-:Y:S02]  /*0030*/  CS2R R8, SRZ ;  /* 0x0000000000087805 */ /* 0x000fe4000001ff00 */
[----:B------:R-:W-:Y:S01]  /*0040*/  CS2R R10, SRZ ;  /* 0x00000000000a7805 */ /* 0x000fe2000001ff00 */
[----:B------:R-:W2:Y:S01]  /*0050*/  S2R R24, SR_TID.X ;  /* 0x0000000000187919 */ /* 0x000ea20000002100 */
[----:B------:R-:W-:Y:S02]  /*0060*/  CS2R R20, SRZ ;  /* 0x0000000000147805 */ /* 0x000fe4000001ff00 */
[----:B------:R-:W-:Y:S01]  /*0070*/  CS2R R22, SRZ ;  /* 0x0000000000167805 */ /* 0x000fe2000001ff00 */
[----:B------:R-:W3:Y:S01]  /*0080*/  S2R R25, SR_CTAID.X ;  /* 0x0000000000197919 */ /* 0x000ee20000002500 */
[----:B-1----:R-:W-:-:S02]  /*0090*/  IMAD.SHL.U32 R28, R28, 0x40, RZ ;  /* 0x000000401c1c7824 */ /* 0x002fc400078e00ff */
[----:B--2---:R-:W-:Y:S01]  /*00a0*/  IMAD.SHL.U32 R3, R24, 0x4, RZ ;  /* 0x0000000418037824 */ /* 0x004fe200078e00ff */
[----:B------:R-:W-:Y:S01]  /*00b0*/  SHF.R.U32.HI R0, RZ, 0x4, R24 ;  /* 0x00000004ff007819 */ /* 0x000fe20000011618 */
[----:B---3--:R-:W-:-:S03]  /*00c0*/  IMAD.SHL.U32 R25, R25, 0x40, RZ ;  /* 0x0000004019197824 */ /* 0x008fc600078e00ff */
[----:B------:R-:W-:Y:S02]  /*00d0*/  LOP3.LUT R3, R28, 0x3c, R3, 0xf8, !PT ;  /* 0x0000003c1c037812 */ /* 0x000fe400078ef803 */
[----:B------:R-:W-:Y:S02]  /*00e0*/  SGXT.U32 R0, R0, 0x4 ;  /* 0x000000040000781a */ /* 0x000fe40000000000 */
[C---:B------:R-:W-:Y:S01]  /*00f0*/  ISETP.GE.AND P0, PT, R3.reuse, 0x600, PT ;  /* 0x000006000300780c */ /* 0x040fe20003f06270 */
[----:B------:R-:W-:Y:S01]  /*0100*/  IMAD.HI R2, R3, 0x2aaaaaab, RZ ;  /* 0x2aaaaaab03027827 */ /* 0x000fe200078e02ff */
[----:B------:R-:W-:Y:S02]  /*0110*/  LOP3.LUT R6, R25, 0x10, R0, 0xfe, !PT ;  /* 0x0000001019067812 */ /* 0x000fe400078efe00 */
[----:B------:R-:W-:Y:S02]  /*0120*/  LOP3.LUT R7, R25, 0x30, R0, 0xfe, !PT ;  /* 0x0000003019077812 */ /* 0x000fe400078efe00 */
[----:B------:R-:W-:-:S02]  /*0130*/  SHF.R.U32.HI R5, RZ, 0x1f, R2 ;  /* 0x0000001fff057819 */ /* 0x000fc40000011602 */
[----:B------:R-:W-:Y:S02]  /*0140*/  ISETP.LT.AND P2, PT, R6, 0x3c1, !P0 ;  /* 0x000003c10600780c */ /* 0x000fe40004741270 */
[----:B------:R-:W-:Y:S02]  /*0150*/  LEA.HI.SX32 R2, R2, R5, 0x1a ;  /* 0x0000000502027211 */ /* 0x000fe400078fd2ff */
[----:B------:R-:W-:Y:S01]  /*0160*/  LOP3.LUT R6, R25, 0x20, R0, 0xfe, !PT ;  /* 0x0000002019067812 */ /* 0x000fe200078efe00 */
[----:B------:R-:W1:Y:S01]  /*0170*/  LDC.64 R4, c[0x0][0x210] ;  /* 0x00008400ff047b82 */ /* 0x000e620000000a00 */
[----:B------:R-:W-:Y:S01]  /*0180*/  LOP3.LUT R0, R25, R0, RZ, 0xfc, !PT ;  /* 0x0000000019007212 */ /* 0x000fe200078efcff */
[----:B------:R-:W-:Y:S01]  /*0190*/  IMAD R29, R2, -0x180, R3 ;  /* 0xfffffe80021d7824 */ /* 0x000fe200078e0203 */
[----:B------:R-:W-:Y:S02]  /*01a0*/  ISETP.LT.AND P3, PT, R6, 0x3c1, !P0 ;  /* 0x000003c10600780c */ /* 0x000fe40004761270 */
[----:B------:R-:W-:Y:S01]  /*01b0*/  ISETP.LT.AND P1, PT, R0, 0x3c1, !P0 ;  /* 0x000003c10000780c */ /* 0x000fe20004721270 */
[----:B------:R-:W-:Y:S01]  /*01c0*/  IMAD R3, R2, 0x5a180, R29 ;  /* 0x0005a18002037824 */ /* 0x000fe200078e021d */
[----:B------:R-:W-:-:S03]  /*01d0*/  ISETP.LT.AND P4, PT, R7, 0x3c1, !P0 ;  /* 0x000003c10700780c */ /* 0x000fc60004781270 */
[----:B------:R-:W-:Y:S02]  /*01e0*/  IMAD R17, R0, 0x180, R3 ;  /* 0x0000018000117824 */ /* 0x000fe400078e0203 */
[----:B------:R-:W2:Y:S02]  /*01f0*/  LDC.64 R2, c[0x0][0x218] ;  /* 0x00008600ff027b82 */ /* 0x000ea40000000a00 */
[C---:B------:R-:W-:Y:S02]  /*0200*/  VIADD R19, R17.reuse, 0x1800 ;  /* 0x0000180011137836 */ /* 0x040fe40000000000 */
[C---:B------:R-:W-:Y:S02]  /*0210*/  VIADD R27, R17.reuse, 0x3000 ;  /* 0x00003000111b7836 */ /* 0x040fe40000000000 */
[----:B------:R-:W-:Y:S01]  /*0220*/  VIADD R31, R17, 0x4800 ;  /* 0x00004800111f7836 */ /* 0x000fe20000000000 */
[----:B------:R-:W-:Y:S02]  /*0230*/  LOP3.LUT R0, R25, 0x3f, R24, 0xf8, !PT ;  /* 0x0000003f19007812 */ /* 0x000fe400078ef818 */
[----:B------:R-:W-:-:S02]  /*0240*/  SHF.R.U32.HI R25, RZ, 0x6, R24 ;  /* 0x00000006ff197819 */ /* 0x000fc40000011618 */
[----:B------:R-:W-:Y:S01]  /*0250*/  CS2R R6, SRZ ;  /* 0x0000000000067805 */ /* 0x000fe2000001ff00 */
[----:B-1----:R-:W-:-:S04]  /*0260*/  IMAD.WIDE R16, R17, 0x4, R4 ;  /* 0x0000000411107825 */ /* 0x002fc800078e0204 */
[----:B--2---:R-:W-:Y:S01]  /*0270*/  IMAD.WIDE R32, R29, 0x4, R2 ;  /* 0x000000041d207825 */ /* 0x004fe200078e0202 */
[----:B------:R-:W-:Y:S01]  /*0280*/  SGXT.U32 R25, R25, 0x2 ;  /* 0x000000021919781a */ /* 0x000fe20000000000 */
[----:B------:R-:W1:Y:S01]  /*0290*/  LDC.64 R2, c[0x0][0x220] ;  /* 0x00008800ff027b82 */ /* 0x000e620000000a00 */
[----:B------:R-:W2:Y:S01]  /*02a0*/  @P1 LDG.E.EL.128 R8, desc[UR6][R16.64] ;  /* 0x0000000610081981 */ /* 0x000ea2000c2e1d00 */
[----:B------:R-:W-:-:S04]  /*02b0*/  IMAD.WIDE R18, R19, 0x4, R4 ;  /* 0x0000000413127825 */ /* 0x000fc800078e0204 */
[----:B------:R-:W-:-:S04]  /*02c0*/  IMAD.WIDE R26, R27, 0x4, R4 ;  /* 0x000000041b1a7825 */ /* 0x000fc800078e0204 */
[----:B------:R-:W-:Y:S01]  /*02d0*/  IMAD.WIDE R30, R31, 0x4, R4 ;  /* 0x000000041f1e7825 */ /* 0x000fe200078e0204 */
[----:B------:R-:W-:Y:S02]  /*02e0*/  CS2R R4, SRZ ;  /* 0x0000000000047805 */ /* 0x000fe4000001ff00 */
[----:B------:R-:W-:Y:S02]  /*02f0*/  LOP3.LUT R28, R25, R28, RZ, 0xfc, !PT ;  /* 0x0000001c191c7212 */ /* 0x000fe400078efcff */
[----:B------:R-:W-:Y:S01]  /*0300*/  CS2R R24, SRZ ;  /* 0x0000000000187805 */ /* 0x000fe2000001ff00 */
[----:B------:R-:W3:Y:S04]  /*0310*/  @P2 LDG.E.EL.128 R20, desc[UR6][R18.64] ;  /* 0x0000000612142981 */ /* 0x000ee8000c2e1d00 */
[----:B------:R4:W5:Y:S01]  /*0320*/  @P3 LDG.E.EL.128 R4, desc[UR6][R26.64] ;  /* 0x000000061a043981 */ /* 0x000962000c2e1d00 */
[----:B-1----:R-:W-:Y:S01]  /*0330*/  IMAD.WIDE R2, R29, 0x4, R2 ;  /* 0x000000041d027825 */ /* 0x002fe200078e0202 */
[----:B0---4-:R-:W-:-:S02]  /*0340*/  CS2R R26, SRZ ;  /* 0x00000000001a7805 */ /* 0x011fc4000001ff00 */
[----:B------:R-:W-:Y:S02]  /*0350*/  CS2R R12, SRZ ;  /* 0x00000000000c7805 */ /* 0x000fe4000001ff00 */
[----:B------:R-:W-:Y:S02]  /*0360*/  CS2R R14, SRZ ;  /* 0x00000000000e7805 */ /* 0x000fe4000001ff00 */
[----:B------:R-:W-:Y:S02]  /*0370*/  CS2R R16, SRZ ;  /* 0x0000000000107805 */ /* 0x000fe4000001ff00 */
[----:B------:R-:W-:Y:S01]  /*0380*/  CS2R R18, SRZ ;  /* 0x0000000000127805 */ /* 0x000fe2000001ff00 */
[----:B------:R0:W4:Y:S04]  /*0390*/  @!P0 LDG.E.EL.128 R24, desc[UR6][R2.64] ;  /* 0x0000000602188981 */ /* 0x000128000c2e1d00 */
[----:B------:R-:W2:Y:S04]  /*03a0*/  @P4 LDG.E.EL.128 R12, desc[UR6][R30.64] ;  /* 0x000000061e0c4981 */ /* 0x000ea8000c2e1d00 */
[----:B------:R-:W2:Y:S01]  /*03b0*/  @!P0 LDG.E.EL.128 R16, desc[UR6][R32.64] ;  /* 0x0000000620108981 */ /* 0x000ea2000c2e1d00 */
[----:B0-----:R-:W-:-:S02]  /*03c0*/  IMAD.MOV.U32 R2, RZ, RZ, 0x3e800000 ;  /* 0x3e800000ff027424 */ /* 0x001fc400078e00ff */
[----:B----4-:R-:W-:Y:S01]  /*03d0*/  FADD R24, R24, 9.9999997473787516356e-06 ;  /* 0x3727c5ac18187421 */ /* 0x010fe20000000000 */
[----:B------:R-:W-:-:S05]  /*03e0*/  FADD R27, R27, 9.9999997473787516356e-06 ;  /* 0x3727c5ac1b1b7421 */ /* 0x000fca0000000000 */
[----:B------:R-:W0:Y:S01]  /*03f0*/  MUFU.SQRT R24, R24 ;  /* 0x0000001800187308 */ /* 0x000e220000002000 */
[C---:B--2---:R-:W-:Y:S01]  /*0400*/  FADD R8, -R16.reuse, R8 ;  /* 0x0000000810087221 */ /* 0x044fe20000000100 */
[C---:B---3--:R-:W-:Y:S01]  /*0410*/  FADD R20, -R16.reuse, R20 ;  /* 0x0000001410147221 */ /* 0x048fe20000000100 */
[C---:B-----5:R-:W-:Y:S01]  /*0420*/  FADD R4, -R16.reuse, R4 ;  /* 0x0000000410047221 */ /* 0x060fe20000000100 */
[----:B------:R-:W-:Y:S01]  /*0430*/  FADD R12, -R16, R12 ;  /* 0x0000000c100c7221 */ /* 0x000fe20000000100 */
[C---:B------:R-:W-:Y:S01]  /*0440*/  FADD R10, -R18.reuse, R10 ;  /* 0x0000000a120a7221 */ /* 0x040fe20000000100 */
[C---:B------:R-:W-:Y:S01]  /*0450*/  FADD R16, -R18.reuse, R22 ;  /* 0x0000001612107221 */ /* 0x040fe20000000100 */
[C---:B------:R-:W-:Y:S01]  /*0460*/  FADD R6, -R18.reuse, R6 ;  /* 0x0000000612067221 */ /* 0x040fe20000000100 */
[----:B------:R-:W-:Y:S02]  /*0470*/  FADD R18, -R18, R14 ;  /* 0x0000000e12127221 */ /* 0x000fe40000000100 */
[----:B------:R-:W1:Y:S01]  /*0480*/  MUFU.SQRT R14, R27 ;  /* 0x0000001b000e7308 */ /* 0x000e620000002000 */
[----:B------:R-:W-:Y:S01]  /*0490*/  FADD R26, R26, 9.9999997473787516356e-06 ;  /* 0x3727c5ac1a1a7421 */ /* 0x000fe20000000000 */
[C---:B------:R-:W-:Y:S01]  /*04a0*/  FADD R9, -R17.reuse, R9 ;  /* 0x0000000911097221 */ /* 0x040fe20000000100 */
[C---:B------:R-:W-:Y:S01]  /*04b0*/  FADD R21, -R17.reuse, R21 ;  /* 0x0000001511157221 */ /* 0x040fe20000000100 */
[C---:B------:R-:W-:Y:S01]  /*04c0*/  FADD R5, -R17.reuse, R5 ;  /* 0x0000000511057221 */ /* 0x040fe20000000100 */
[----:B------:R-:W-:Y:S01]  /*04d0*/  FADD R13, -R17, R13 ;  /* 0x0000000d110d7221 */ /* 0x000fe20000000100 */
[----:B0-----:R-:W-:-:S02]  /*04e0*/  FSETP.GT.AND P6, PT, R24, 8.50705917302346158658e+37, PT ;  /* 0x7e8000001800780b */ /* 0x001fc40003fc4000 */
[----:B------:R-:W0:Y:S01]  /*04f0*/  MUFU.SQRT R17, R26 ;  /* 0x0000001a00117308 */ /* 0x000e220000002000 */
[----:B------:R-:W-:Y:S01]  /*0500*/  FADD R25, R25, 9.9999997473787516356e-06 ;  /* 0x3727c5ac19197421 */ /* 0x000fe20000000000 */
[----:B------:R-:W-:Y:S02]  /*0510*/  FSETP.GEU.AND P1, PT, R24, 1.175494350822287508e-38, PT ;  /* 0x008000001800780b */ /* 0x000fe40003f2e000 */
[----:B-1----:R-:W-:-:S04]  /*0520*/  FSETP.GT.AND P4, PT, R14, 8.50705917302346158658e+37, PT ;  /* 0x7e8000000e00780b */ /* 0x002fc80003f84000 */
[----:B------:R-:W1:Y:S01]  /*0530*/  MUFU.SQRT R25, R25 ;  /* 0x0000001900197308 */ /* 0x000e620000002000 */
[----:B------:R-:W-:Y:S02]  /*0540*/  FSETP.GEU.AND P5, PT, R14, 1.175494350822287508e-38, PT ;  /* 0x008000000e00780b */ /* 0x000fe40003fae000 */
[----:B------:R-:W-:Y:S01]  /*0550*/  FSEL R30, R2, 1, P6 ;  /* 0x3f800000021e7808 */ /* 0x000fe20003000000 */
[----:B------:R-:W-:Y:S01]  /*0560*/  @P6 FMUL R24, R24, 0.25 ;  /* 0x3e80000018186820 */ /* 0x000fe20000400000 */
[----:B0-----:R-:W-:-:S03]  /*0570*/  FSETP.GT.AND P6, PT, R17, 8.50705917302346158658e+37, PT ;  /* 0x7e8000001100780b */ /* 0x001fc60003fc4000 */
[----:B------:R-:W-:Y:S01]  /*0580*/  @!P1 FMUL R24, R24, 16777216 ;  /* 0x4b80000018189820 */ /* 0x000fe20000400000 */
[----:B------:R-:W-:Y:S01]  /*0590*/  @!P1 FMUL R30, R30, 16777216 ;  /* 0x4b8000001e1e9820 */ /* 0x000fe20000400000 */
[----:B------:R-:W-:Y:S01]  /*05a0*/  FSETP.GEU.AND P1, PT, R17, 1.175494350822287508e-38, PT ;  /* 0x008000001100780b */ /* 0x000fe20003f2e000 */
[----:B------:R-:W-:Y:S01]  /*05b0*/  @P4 FMUL R14, R14, 0.25 ;  /* 0x3e8000000e0e4820 */ /* 0x000fe20000400000 */
[----:B-1----:R-:W-:-:S03]  /*05c0*/  FSETP.GT.AND P2, PT, R25, 8.50705917302346158658e+37, PT ;  /* 0x7e8000001900780b */ /* 0x002fc60003f44000 */
[----:B------:R-:W-:Y:S01]  /*05d0*/  @!P5 FMUL R14, R14, 16777216 ;  /* 0x4b8000000e0ed820 */ /* 0x000fe20000400000 */
[----:B------:R-:W-:Y:S02]  /*05e0*/  FSETP.GEU.AND P3, PT, R25, 1.175494350822287508e-38, PT ;  /* 0x008000001900780b */ /* 0x000fe40003f6e000 */
[----:B------:R-:W-:-:S03]  /*05f0*/  @P6 FMUL R17, R17, 0.25 ;  /* 0x3e80000011116820 */ /* 0x000fc60000400000 */
[----:B------:R-:W0:Y:S01]  /*0600*/  MUFU.RCP R14, R14 ;  /* 0x0000000e000e7308 */ /* 0x000e220000001000 */
[C---:B------:R-:W-:Y:S01]  /*0610*/  FADD R11, -R19.reuse, R11 ;  /* 0x0000000b130b7221 */ /* 0x040fe20000000100 */
[C---:B------:R-:W-:Y:S01]  /*0620*/  FADD R22, -R19.reuse, R23 ;  /* 0x0000001713167221 */ /* 0x040fe20000000100 */
[----:B------:R-:W-:Y:S01]  /*0630*/  FADD R7, -R19, R7 ;  /* 0x0000000713077221 */ /* 0x000fe20000000100 */
[----:B------:R-:W-:Y:S01]  /*0640*/  @!P1 FMUL R17, R17, 16777216 ;  /* 0x4b80000011119820 */ /* 0x000fe20000400000 */
[----:B------:R-:W-:Y:S01]  /*0650*/  FADD R19, -R19, R15 ;  /* 0x0000000f13137221 */ /* 0x000fe20000000100 */
[----:B------:R-:W-:Y:S01]  /*0660*/  FSEL R15, R2, 1, P4 ;  /* 0x3f800000020f7808 */ /* 0x000fe20002000000 */
[----:B------:R-:W-:-:S03]  /*0670*/  @P2 FMUL R25, R25, 0.25 ;  /* 0x3e80000019192820 */ /* 0x000fc60000400000 */
[----:B------:R-:W1:Y:S01]  /*0680*/  MUFU.RCP R17, R17 ;  /* 0x0000001100117308 */ /* 0x000e620000001000 */
[----:B------:R-:W-:Y:S01]  /*0690*/  @!P5 FMUL R15, R15, 16777216 ;  /* 0x4b8000000f0fd820 */ /* 0x000fe20000400000 */
[----:B------:R-:W-:-:S03]  /*06a0*/  @!P3 FMUL R25, R25, 16777216 ;  /* 0x4b8000001919b820 */ /* 0x000fc60000400000 */
[----:B0-----:R-:W-:Y:S01]  /*06b0*/  FMUL R26, R14, R15 ;  /* 0x0000000f0e1a7220 */ /* 0x001fe20000400000 */
[C---:B------:R-:W-:Y:S02]  /*06c0*/  FSEL R14, R2.reuse, 1, P6 ;  /* 0x3f800000020e7808 */ /* 0x040fe40003000000 */
[----:B------:R1:W0:Y:S01]  /*06d0*/  MUFU.RCP R34, R25 ;  /* 0x0000001900227308 */ /* 0x0002220000001000 */
[----:B------:R-:W-:Y:S02]  /*06e0*/  FSEL R3, R2, 1, P2 ;  /* 0x3f80000002037808 */ /* 0x000fe40001000000 */
[----:B------:R-:W-:-:S03]  /*06f0*/  @!P1 FMUL R14, R14, 16777216 ;  /* 0x4b8000000e0e9820 */ /* 0x000fc60000400000 */
[----:B------:R-:W-:Y:S01]  /*0700*/  @!P3 FMUL R3, R3, 16777216 ;  /* 0x4b8000000303b820 */ /* 0x000fe20000400000 */
[----:B-1----:R-:W-:Y:S01]  /*0710*/  FMUL R25, R17, R14 ;  /* 0x0000000e11197220 */ /* 0x002fe20000400000 */
[----:B------:R1:W2:Y:S03]  /*0720*/  MUFU.RCP R27, R24 ;  /* 0x00000018001b7308 */ /* 0x0002a60000001000 */
[----:B------:R-:W-:Y:S01]  /*0730*/  FMUL R15, R25, R6 ;  /* 0x00000006190f7220 */ /* 0x000fe20000400000 */
[----:B0-----:R-:W-:Y:S02]  /*0740*/  FMUL R34, R34, R3 ;  /* 0x0000000322227220 */ /* 0x001fe40000400000 */
[----:B------:R-:W0:Y:S01]  /*0750*/  LDC.64 R2, c[0x0][0x228] ;  /* 0x00008a00ff027b82 */ /* 0x000e220000000a00 */
[----:B-1----:R-:W-:-:S07]  /*0760*/  FMUL R24, R26, R7 ;  /* 0x000000071a187220 */ /* 0x002fce0000400000 */
[----:B------:R-:W1:Y:S01]  /*0770*/  LDC.64 R6, c[0x0][0x230] ;  /* 0x00008c00ff067b82 */ /* 0x000e620000000a00 */
[C---:B------:R-:W-:Y:S01]  /*0780*/  FMUL R14, R26.reuse, R19 ;  /* 0x000000131a0e7220 */ /* 0x040fe20000400000 */
[C---:B------:R-:W-:Y:S01]  /*0790*/  FMUL R22, R26.reuse, R22 ;  /* 0x000000161a167220 */ /* 0x040fe20000400000 */
[----:B--2---:R-:W-:Y:S01]  /*07a0*/  FMUL R27, R27, R30 ;  /* 0x0000001e1b1b7220 */ /* 0x004fe20000400000 */
[----:B------:R-:W-:Y:S01]  /*07b0*/  FMUL R26, R26, R11 ;  /* 0x0000000b1a1a7220 */ /* 0x000fe20000400000 */
[C---:B------:R-:W-:Y:S01]  /*07c0*/  FMUL R23, R25.reuse, R18 ;  /* 0x0000001219177220 */ /* 0x040fe20000400000 */
[C---:B------:R-:W-:Y:S01]  /*07d0*/  FMUL R11, R25.reuse, R16 ;  /* 0x00000010190b7220 */ /* 0x040fe20000400000 */
[----:B------:R-:W-:Y:S01]  /*07e0*/  FMUL R25, R25, R10 ;  /* 0x0000000a19197220 */ /* 0x000fe20000400000 */
[C---:B------:R-:W-:Y:S01]  /*07f0*/  FMUL R10, R34.reuse, R13 ;  /* 0x0000000d220a7220 */ /* 0x040fe20000400000 */
[C---:B------:R-:W-:Y:S01]  /*0800*/  FMUL R30, R34.reuse, R5 ;  /* 0x00000005221e7220 */ /* 0x040fe20000400000 */
[C---:B------:R-:W-:Y:S01]  /*0810*/  FMUL R32, R34.reuse, R21 ;  /* 0x0000001522207220 */ /* 0x040fe20000400000 */
[----:B------:R-:W-:Y:S01]  /*0820*/  FMUL R34, R34, R9 ;  /* 0x0000000922227220 */ /* 0x000fe20000400000 */
[C---:B------:R-:W-:Y:S01]  /*0830*/  FMUL R13, R27.reuse, R8 ;  /* 0x000000081b0d7220 */ /* 0x040fe20000400000 */
[----:B------:R-:W-:Y:S01]  /*0840*/  FMUL R31, R27, R4 ;  /* 0x000000041b1f7220 */ /* 0x000fe20000400000 */
[----:B------:R-:W-:-:S02]  /*0850*/  CS2R R16, SRZ ;  /* 0x0000000000107805 */ /* 0x000fc4000001ff00 */
[----:B------:R-:W-:Y:S02]  /*0860*/  CS2R R18, SRZ ;  /* 0x0000000000127805 */ /* 0x000fe4000001ff00 */
[----:B------:R-:W-:Y:S01]  /*0870*/  CS2R R4, SRZ ;  /* 0x0000000000047805 */ /* 0x000fe2000001ff00 */
[----:B0-----:R-:W-:-:S05]  /*0880*/  IMAD.WIDE R2, R29, 0x4, R2 ;  /* 0x000000041d027825 */ /* 0x001fca00078e0202 */
[----:B------:R0:W2:Y:S01]  /*0890*/  @!P0 LDG.E.EL.128 R16, desc[UR6][R2.64] ;  /* 0x0000000602108981 */ /* 0x0000a2000c2e1d00 */
[----:B-1----:R-:W-:Y:S01]  /*08a0*/  IMAD.WIDE R8, R29, 0x4, R6 ;  /* 0x000000041d087825 */ /* 0x002fe200078e0206 */
[----:B------:R-:W-:-:S06]  /*08b0*/  CS2R R6, SRZ ;  /* 0x0000000000067805 */ /* 0x000fcc000001ff00 */
[----:B------:R-:W2:Y:S01]  /*08c0*/  @!P0 LDG.E.EL.128 R4, desc[UR6][R8.64] ;  /* 0x0000000608048981 */ /* 0x000ea2000c2e1d00 */
[----:B0-----:R-:W0:Y:S01]  /*08d0*/  S2R R3, SR_TID.X ;  /* 0x0000000000037919 */ /* 0x001e220000002100 */
[----:B------:R-:W1:Y:S01]  /*08e0*/  S2UR UR5, SR_CgaCtaId ;  /* 0x00000000000579c3 */ /* 0x000e620000008800 */
[C---:B------:R-:W-:Y:S01]  /*08f0*/  FMUL R33, R27.reuse, R20 ;  /* 0x000000141b217220 */ /* 0x040fe20000400000 */
[----:B------:R-:W-:Y:S01]  /*0900*/  FMUL R21, R27, R12 ;  /* 0x0000000c1b157220 */ /* 0x000fe20000400000 */
[----:B------:R-:W-:Y:S02]  /*0910*/  UMOV UR4, 0x400 ;  /* 0x0000040000047882 */ /* 0x000fe40000000000 */
[----:B-1----:R-:W-:Y:S01]  /*0920*/  UPRMT UR4, UR5, 0x654, UR4 ;  /* 0x0000065405047896 */ /* 0x002fe20008000004 */
[----:B------:R-:W-:-:S04]  /*0930*/  ISETP.GE.AND P0, PT, R0, 0x3c1, PT ;  /* 0x000003c10000780c */ /* 0x000fc80003f06270 */
[----:B------:R-:W-:Y:S01]  /*0940*/  ISETP.LT.AND P6, PT, R28, 0x600, !P0 ;  /* 0x000006001c00780c */ /* 0x000fe200047c1270 */
[-CC-:B--2---:R-:W-:Y:S01]  /*0950*/  FFMA R13, R13, R16.reuse, R4.reuse ;  /* 0x000000100d0d7223 */ /* 0x184fe20000000004 */
[-CC-:B------:R-:W-:Y:S01]  /*0960*/  FFMA R12, R33, R16.reuse, R4.reuse ;  /* 0x00000010210c7223 */ /* 0x180fe20000000004 */
[-CC-:B------:R-:W-:Y:S01]  /*0970*/  FFMA R2, R31, R16.reuse, R4.reuse ;  /* 0x000000101f027223 */ /* 0x180fe20000000004 */
[----:B------:R-:W-:Y:S01]  /*0980*/  FFMA R4, R21, R16, R4 ;  /* 0x0000001015047223 */ /* 0x000fe20000000004 */
[-CC-:B------:R-:W-:Y:S01]  /*0990*/  FFMA R34, R34, R17.reuse, R5.reuse ;  /* 0x0000001122227223 */ /* 0x180fe20000000005 */
[-CC-:B------:R-:W-:Y:S01]  /*09a0*/  FFMA R32, R32, R17.reuse, R5.reuse ;  /* 0x0000001120207223 */ /* 0x180fe20000000005 */
[-CC-:B------:R-:W-:Y:S01]  /*09b0*/  FFMA R30, R30, R17.reuse, R5.reuse ;  /* 0x000000111e1e7223 */ /* 0x180fe20000000005 */
[----:B------:R-:W-:Y:S01]  /*09c0*/  FFMA R10, R10, R17, R5 ;  /* 0x000000110a0a7223 */ /* 0x000fe20000000005 */
[-CC-:B------:R-:W-:Y:S01]  /*09d0*/  FFMA R25, R25, R18.reuse, R6.reuse ;  /* 0x0000001219197223 */ /* 0x180fe20000000006 */
[-CC-:B------:R-:W-:Y:S01]  /*09e0*/  FFMA R11, R11, R18.reuse, R6.reuse ;  /* 0x000000120b0b7223 */ /* 0x180fe20000000006 */
[-CC-:B------:R-:W-:Y:S01]  /*09f0*/  FFMA R16, R15, R18.reuse, R6.reuse ;  /* 0x000000120f107223 */ /* 0x180fe20000000006 */
[----:B------:R-:W-:Y:S01]  /*0a00*/  FFMA R23, R23, R18, R6 ;  /* 0x0000001217177223 */ /* 0x000fe20000000006 */
[----:B0-----:R-:W-:Y:S01]  /*0a10*/  IMAD.SHL.U32 R5, R3, 0x100, RZ ;  /* 0x0000010003057824 */ /* 0x001fe200078e00ff */
[----:B------:R-:W-:-:S04]  /*0a20*/  SHF.R.U32.HI R18, RZ, 0x4, R3 ;  /* 0x00000004ff127819 */ /* 0x000fc80000011603 */
[----:B------:R-:W-:Y:S02]  /*0a30*/  SGXT.U32 R18, R18, 0x4 ;  /* 0x000000041212781a */ /* 0x000fe40000000000 */
[----:B------:R-:W-:-:S04]  /*0a40*/  LOP3.LUT R5, R5, 0xf00, RZ, 0xc0, !PT ;  /* 0x00000f0005057812 */ /* 0x000fc800078ec0ff */
[C---:B------:R-:W-:Y:S02]  /*0a50*/  LOP3.LUT R18, R5.reuse, R18, RZ, 0xfc, !PT ;  /* 0x0000001205127212 */ /* 0x040fe400078efcff */
[C---:B------:R-:W-:Y:S02]  /*0a60*/  LEA.HI R21, R5.reuse, UR4, RZ, 0x1c ;  /* 0x0000000405157c11 */ /* 0x040fe4000f8fe0ff */
[C---:B------:R-:W-:Y:S02]  /*0a70*/  LOP3.LUT R6, R5.reuse, 0x40, RZ, 0xfc, !PT ;  /* 0x0000004005067812 */ /* 0x040fe400078efcff */
[C---:B------:R-:W-:Y:S02]  /*0a80*/  LOP3.LUT R8, R5.reuse, 0x80, RZ, 0xfc, !PT ;  /* 0x0000008005087812 */ /* 0x040fe400078efcff */
[----:B------:R-:W-:Y:S02]  /*0a90*/  LOP3.LUT R9, R5, 0xc0, RZ, 0xfc, !PT ;  /* 0x000000c005097812 */ /* 0x000fe400078efcff */
[----:B------:R-:W-:Y:S01]  /*0aa0*/  LOP3.LUT R5, R28, 0x38, RZ, 0xfc, !PT ;  /* 0x000000381c057812 */ /* 0x000fe200078efcff */
[-CC-:B------:R-:W-:Y:S01]  /*0ab0*/  FFMA R26, R26, R19.reuse, R7.reuse ;  /* 0x000000131a1a7223 */ /* 0x180fe20000000007 */
[-CC-:B------:R-:W-:Y:S01]  /*0ac0*/  FFMA R22, R22, R19.reuse, R7.reuse ;  /* 0x0000001316167223 */ /* 0x180fe20000000007 */
[-CC-:B------:R-:W-:Y:S01]  /*0ad0*/  FFMA R20, R24, R19.reuse, R7.reuse ;  /* 0x0000001318147223 */ /* 0x180fe20000000007 */
[----:B------:R-:W-:Y:S01]  /*0ae0*/  FFMA R14, R14, R19, R7 ;  /* 0x000000130e0e7223 */ /* 0x000fe20000000007 */
[----:B------:R-:W-:Y:S01]  /*0af0*/  LEA.HI R7, R6, UR4, RZ, 0x1c ;  /* 0x0000000406077c11 */ /* 0x000fe2000f8fe0ff */
[----:B------:R-:W-:-:S04]  /*0b00*/  IMAD.HI R6, R5, 0x2aaaaaab, RZ ;  /* 0x2aaaaaab05067827 */ /* 0x000fc800078e02ff */
[----:B------:R-:W-:Y:S01]  /*0b10*/  IMAD R24, R18, 0x4, R7 ;  /* 0x0000000412187824 */ /* 0x000fe200078e0207 */
[----:B------:R-:W-:-:S04]  /*0b20*/  SHF.R.U32.HI R7, RZ, 0x1f, R6 ;  /* 0x0000001fff077819 */ /* 0x000fc80000011606 */
[----:B------:R-:W-:-:S05]  /*0b30*/  LEA.HI.SX32 R6, R6, R7, 0x1a ;  /* 0x0000000706067211 */ /* 0x000fca00078fd2ff */
[----:B------:R-:W-:Y:S01]  /*0b40*/  IMAD R7, R6, -0x180, R5 ;  /* 0xfffffe8006077824 */ /* 0x000fe200078e0205 */
[----:B------:R-:W-:-:S03]  /*0b50*/  ISETP.LT.AND P2, PT, R5, 0x600, !P0 ;  /* 0x000006000500780c */ /* 0x000fc60004741270 */
[----:B------:R-:W-:-:S04]  /*0b60*/  IMAD R7, R7, 0x3c1, R0 ;  /* 0x000003c107077824 */ /* 0x000fc800078e0200 */
[----:B------:R-:W-:Y:S01]  /*0b70*/  IMAD R5, R6, 0xf0400, R7 ;  /* 0x000f040006057824 */ /* 0x000fe200078e0207 */
[----:B------:R-:W-:-:S05]  /*0b80*/  LOP3.LUT R6, R28, 0x34, RZ, 0xfc, !PT ;  /* 0x000000341c067812 */ /* 0x000fca00078efcff */
[----:B------:R-:W-:Y:S01]  /*0b90*/  IMAD.HI R7, R6, 0x2aaaaaab, RZ ;  /* 0x2aaaaaab06077827 */ /* 0x000fe200078e02ff */
[----:B------:R-:W-:-:S04]  /*0ba0*/  LEA.HI R17, R8, UR4, RZ, 0x1c ;  /* 0x0000000408117c11 */ /* 0x000fc8000f8fe0ff */
[----:B------:R-:W-:Y:S02]  /*0bb0*/  SHF.R.U32.HI R8, RZ, 0x1f, R7 ;  /* 0x0000001fff087819 */ /* 0x000fe40000011607 */
[----:B------:R-:W-:Y:S02]  /*0bc0*/  LEA.HI R9, R9, UR4, RZ, 0x1c ;  /* 0x0000000409097c11 */ /* 0x000fe4000f8fe0ff */
[----:B------:R-:W-:Y:S01]  /*0bd0*/  LEA.HI.SX32 R7, R7, R8, 0x1a ;  /* 0x0000000807077211 */ /* 0x000fe200078fd2ff */
[C---:B------:R-:W-:Y:S01]  /*0be0*/  IMAD R21, R18.reuse, 0x4, R21 ;  /* 0x0000000412157824 */ /* 0x040fe200078e0215 */
[----:B------:R-:W-:Y:S01]  /*0bf0*/  FSETP.GEU.AND P1, PT, R13, RZ, PT ;  /* 0x000000ff0d00720b */ /* 0x000fe20003f2e000 */
[C---:B------:R-:W-:Y:S02]  /*0c00*/  IMAD R17, R18.reuse, 0x4, R17 ;  /* 0x0000000412117824 */ /* 0x040fe400078e0211 */
[----:B------:R-:W-:Y:S02]  /*0c10*/  IMAD R18, R18, 0x4, R9 ;  /* 0x0000000412127824 */ /* 0x000fe400078e0209 */
[----:B------:R-:W-:Y:S01]  /*0c20*/  IMAD R9, R7, -0x180, R6 ;  /* 0xfffffe8007097824 */ /* 0x000fe200078e0206 */
[----:B------:R-:W-:-:S02]  /*0c30*/  FSEL R36, R13, RZ, P1 ;  /* 0x000000ff0d247208 */ /* 0x000fc40000800000 */
[----:B------:R-:W-:Y:S01]  /*0c40*/  ISETP.LT.AND P1, PT, R6, 0x600, !P0 ;  /* 0x000006000600780c */ /* 0x000fe20004721270 */
[----:B------:R-:W-:Y:S01]  /*0c50*/  IMAD R8, R9, 0x3c1, R0 ;  /* 0x000003c109087824 */ /* 0x000fe200078e0200 */
[----:B------:R-:W-:-:S03]  /*0c60*/  LOP3.LUT R6, R28, 0x20, RZ, 0xfc, !PT ;  /* 0x000000201c067812 */ /* 0x000fc600078efcff */
[----:B------:R-:W-:Y:S02]  /*0c70*/  IMAD R7, R7, 0xf0400, R8 ;  /* 0x000f040007077824 */ /* 0x000fe400078e0208 */
[----:B------:R-:W-:-:S05]  /*0c80*/  IMAD.HI R8, R6, 0x2aaaaaab, RZ ;  /* 0x2aaaaaab06087827 */ /* 0x000fca00078e02ff */
[----:B------:R-:W-:Y:S02]  /*0c90*/  SHF.R.U32.HI R9, RZ, 0x1f, R8 ;  /* 0x0000001fff097819 */ /* 0x000fe40000011608 */
[----:B------:R-:W-:Y:S02]  /*0ca0*/  P2R R19, PR, RZ, 0x4 ;  /* 0x00000004ff137803 */ /* 0x000fe40000000000 */
[----:B------:R-:W-:Y:S02]  /*0cb0*/  LEA.HI.SX32 R9, R8, R9, 0x1a ;  /* 0x0000000908097211 */ /* 0x000fe400078fd2ff */
[C---:B------:R-:W-:Y:S02]  /*0cc0*/  FSETP.GEU.AND P2, PT, R34.reuse, RZ, PT ;  /* 0x000000ff2200720b */ /* 0x040fe40003f4e000 */
[----:B------:R-:W-:Y:S01]  /*0cd0*/  FSETP.GEU.AND P3, PT, R25, RZ, PT ;  /* 0x000000ff1900720b */ /* 0x000fe20003f6e000 */
[----:B------:R-:W-:Y:S01]  /*0ce0*/  IMAD R13, R9, -0x180, R6 ;  /* 0xfffffe80090d7824 */ /* 0x000fe200078e0206 */
[----:B------:R-:W-:-:S02]  /*0cf0*/  FSEL R15, R34, RZ, P2 ;  /* 0x000000ff220f7208 */ /* 0x000fc40001000000 */
[----:B------:R-:W-:Y:S01]  /*0d00*/  ISETP.LT.AND P2, PT, R6, 0x600, !P0 ;  /* 0x000006000600780c */ /* 0x000fe20004741270 */
[----:B------:R-:W-:Y:S01]  /*0d10*/  IMAD R6, R13, 0x3c1, R0 ;  /* 0x000003c10d067824 */ /* 0x000fe200078e0200 */
[----:B------:R-:W-:Y:S02]  /*0d20*/  FSEL R8, R25, RZ, P3 ;  /* 0x000000ff19087208 */ /* 0x000fe40001800000 */
[----:B------:R-:W-:Y:S01]  /*0d30*/  FSETP.GEU.AND P4, PT, R26, RZ, PT ;  /* 0x000000ff1a00720b */ /* 0x000fe20003f8e000 */
[----:B------:R-:W-:Y:S01]  /*0d40*/  STS [R21], R36 ;  /* 0x0000002415007388 */ /* 0x000fe20000000800 */
[C---:B------:R-:W-:Y:S01]  /*0d50*/  FSETP.GEU.AND P3, PT, R12.reuse, RZ, PT ;  /* 0x000000ff0c00720b */ /* 0x040fe20003f6e000 */
[----:B------:R-:W-:Y:S02]  /*0d60*/  IMAD R9, R9, 0xf0400, R6 ;  /* 0x000f040009097824 */ /* 0x000fe400078e0206 */
[----:B------:R0:W-:Y:S01]  /*0d70*/  STS [R24+0x100], R15 ;  /* 0x0001000f18007388 */ /* 0x0001e20000000800 */
[----:B------:R-:W-:-:S02]  /*0d80*/  FSEL R34, R12, RZ, P3 ;  /* 0x000000ff0c227208 */ /* 0x000fc40001800000 */
[----:B------:R-:W-:Y:S02]  /*0d90*/  FSETP.GEU.AND P3, PT, R11, RZ, PT ;  /* 0x000000ff0b00720b */ /* 0x000fe40003f6e000 */
[----:B------:R-:W-:Y:S02]  /*0da0*/  LOP3.LUT R6, R28, 0x30, RZ, 0xfc, !PT ;  /* 0x000000301c067812 */ /* 0x000fe400078efcff */
[----:B0-----:R-:W-:Y:S02]  /*0db0*/  FSEL R15, R26, RZ, P4 ;  /* 0x000000ff1a0f7208 */ /* 0x001fe40002000000 */
[C---:B------:R-:W-:Y:S01]  /*0dc0*/  FSETP.GEU.AND P4, PT, R32.reuse, RZ, PT ;  /* 0x000000ff2000720b */ /* 0x040fe20003f8e000 */
[----:B------:R0:W-:Y:S03]  /*0dd0*/  STS [R17+0x200], R8 ;  /* 0x0002000811007388 */ /* 0x0001e60000000800 */
[----:B------:R-:W-:-:S02]  /*0de0*/  FSEL R25, R32, RZ, P4 ;  /* 0x000000ff20197208 */ /* 0x000fc40002000000 */
[----:B------:R-:W-:Y:S01]  /*0df0*/  FSEL R32, R11, RZ, P3 ;  /* 0x000000ff0b207208 */ /* 0x000fe20001800000 */
[----:B------:R-:W-:Y:S01]  /*0e00*/  IMAD.HI R11, R6, 0x2aaaaaab, RZ ;  /* 0x2aaaaaab060b7827 */ /* 0x000fe200078e02ff */
[C---:B0-----:R-:W-:Y:S02]  /*0e10*/  LOP3.LUT R8, R28.reuse, 0x2c, RZ, 0xfc, !PT ;  /* 0x0000002c1c087812 */ /* 0x041fe400078efcff */
[----:B------:R-:W-:Y:S02]  /*0e20*/  LOP3.LUT R12, R28, 0x1c, RZ, 0xfc, !PT ;  /* 0x0000001c1c0c7812 */ /* 0x000fe400078efcff */
[----:B------:R-:W-:Y:S01]  /*0e30*/  SHF.R.U32.HI R26, RZ, 0x1f, R11 ;  /* 0x0000001fff1a7819 */ /* 0x000fe2000001160b */
[----:B------:R-:W-:Y:S01]  /*0e40*/  IMAD.HI R13, R8, 0x2aaaaaab, RZ ;  /* 0x2aaaaaab080d7827 */ /* 0x000fe200078e02ff */
[----:B------:R0:W-:Y:S02]  /*0e50*/  STS [R18+0x300], R15 ;  /* 0x0003000f12007388 */ /* 0x0001e40000000800 */
[----:B------:R-:W-:-:S02]  /*0e60*/  LEA.HI.SX32 R11, R11, R26, 0x1a ;  /* 0x0000001a0b0b7211 */ /* 0x000fc400078fd2ff */
[----:B------:R-:W-:Y:S01]  /*0e70*/  SHF.R.U32.HI R26, RZ, 0x1f, R13 ;  /* 0x0000001fff1a7819 */ /* 0x000fe2000001160d */
[----:B0-----:R-:W-:-:S03]  /*0e80*/  IMAD.HI R15, R12, 0x2aaaaaab, RZ ;  /* 0x2aaaaaab0c0f7827 */ /* 0x001fc600078e02ff */
[----:B------:R-:W-:Y:S02]  /*0e90*/  LEA.HI.SX32 R13, R13, R26, 0x1a ;  /* 0x0000001a0d0d7211 */ /* 0x000fe400078fd2ff */
[----:B------:R-:W-:Y:S01]  /*0ea0*/  SHF.R.U32.HI R26, RZ, 0x1f, R15 ;  /* 0x0000001fff1a7819 */ /* 0x000fe2000001160f */
[----:B------:R-:W-:Y:S01]  /*0eb0*/  STS [R21+0x40], R34 ;  /* 0x0000402215007388 */ /* 0x000fe20000000800 */
[----:B------:R-:W-:Y:S02]  /*0ec0*/  FSETP.GEU.AND P4, PT, R2, RZ, PT ;  /* 0x000000ff0200720b */ /* 0x000fe40003f8e000 */
[----:B------:R-:W-:Y:S01]  /*0ed0*/  LEA.HI.SX32 R15, R15, R26, 0x1a ;  /* 0x0000001a0f0f7211 */ /* 0x000fe200078fd2ff */
[----:B------:R0:W-:Y:S01]  /*0ee0*/  STS [R24+0x140], R25 ;  /* 0x0001401918007388 */ /* 0x0001e20000000800 */
[----:B------:R-:W-:Y:S02]  /*0ef0*/  FSETP.GEU.AND P5, PT, R22, RZ, PT ;  /* 0x000000ff1600720b */ /* 0x000fe40003fae000 */
[----:B------:R-:W-:-:S02]  /*0f00*/  FSEL R2, R2, RZ, P4 ;  /* 0x000000ff02027208 */ /* 0x000fc40002000000 */
[----:B------:R-:W-:Y:S02]  /*0f10*/  FSETP.GEU.AND P4, PT, R16, RZ, PT ;  /* 0x000000ff1000720b */ /* 0x000fe40003f8e000 */
[----:B------:R-:W-:Y:S01]  /*0f20*/  ISETP.LT.AND P3, PT, R12, 0x600, !P0 ;  /* 0x000006000c00780c */ /* 0x000fe20004761270 */
[----:B0-----:R-:W-:-:S04]  /*0f30*/  IMAD R25, R15, -0x180, R12 ;  /* 0xfffffe800f197824 */ /* 0x001fc800078e020c */
[----:B------:R-:W-:Y:S01]  /*0f40*/  IMAD R12, R25, 0x3c1, R0 ;  /* 0x000003c1190c7824 */ /* 0x000fe200078e0200 */
[----:B------:R-:W-:Y:S02]  /*0f50*/  FSEL R25, R22, RZ, P5 ;  /* 0x000000ff16197208 */ /* 0x000fe40002800000 */
[----:B------:R-:W-:Y:S02]  /*0f60*/  FSETP.GEU.AND P5, PT, R30, RZ, PT ;  /* 0x000000ff1e00720b */ /* 0x000fe40003fae000 */
[----:B------:R-:W-:Y:S02]  /*0f70*/  FSEL R22, R16, RZ, P4 ;  /* 0x000000ff10167208 */ /* 0x000fe40002000000 */
[----:B------:R-:W-:Y:S01]  /*0f80*/  FSETP.GEU.AND P4, PT, R4, RZ, PT ;  /* 0x000000ff0400720b */ /* 0x000fe20003f8e000 */
[----:B------:R-:W-:Y:S01]  /*0f90*/  STS [R17+0x240], R32 ;  /* 0x0002402011007388 */ /* 0x000fe20000000800 */
[----:B------:R-:W-:Y:S01]  /*0fa0*/  FSEL R27, R30, RZ, P5 ;  /* 0x000000ff1e1b7208 */ /* 0x000fe20002800000 */
[----:B------:R-:W-:Y:S01]  /*0fb0*/  IMAD R15, R15, 0xf0400, R12 ;  /* 0x000f04000f0f7824 */ /* 0x000fe200078e020c */
[----:B------:R-:W-:Y:S01]  /*0fc0*/  FSEL R30, R4, RZ, P4 ;  /* 0x000000ff041e7208 */ /* 0x000fe20002000000 */
[----:B------:R0:W-:Y:S01]  /*0fd0*/  STS [R18+0x340], R25 ;  /* 0x0003401912007388 */ /* 0x0001e20000000800 */
[----:B------:R-:W-:-:S02]  /*0fe0*/  FSETP.GEU.AND P5, PT, R20, RZ, PT ;  /* 0x000000ff1400720b */ /* 0x000fc40003fae000 */
[C---:B------:R-:W-:Y:S01]  /*0ff0*/  LOP3.LUT R4, R28.reuse, 0x28, RZ, 0xfc, !PT ;  /* 0x000000281c047812 */ /* 0x040fe200078efcff */
[----:B------:R1:W-:Y:S01]  /*1000*/  STS [R21+0x80], R2 ;  /* 0x0000800215007388 */ /* 0x0003e20000000800 */
[----:B------:R-:W-:Y:S02]  /*1010*/  LOP3.LUT R12, R28, 0x24, RZ, 0xfc, !PT ;  /* 0x000000241c0c7812 */ /* 0x000fe400078efcff */
[----:B------:R-:W-:Y:S01]  /*1020*/  FSEL R29, R20, RZ, P5 ;  /* 0x000000ff141d7208 */ /* 0x000fe20002800000 */
[----:B------:R-:W-:Y:S01]  /*1030*/  STS [R24+0x180], R27 ;  /* 0x0001801b18007388 */ /* 0x000fe20000000800 */
[----:B------:R-:W-:Y:S01]  /*1040*/  FSETP.GEU.AND P5, PT, R10, RZ, PT ;  /* 0x000000ff0a00720b */ /* 0x000fe20003fae000 */
[----:B0-----:R-:W-:Y:S01]  /*1050*/  IMAD.HI R25, R4, 0x2aaaaaab, RZ ;  /* 0x2aaaaaab04197827 */ /* 0x001fe200078e02ff */
[----:B-1----:R-:W-:Y:S01]  /*1060*/  LOP3.LUT R2, R28, 0x18, RZ, 0xfc, !PT ;  /* 0x000000181c027812 */ /* 0x002fe200078efcff */
[----:B------:R0:W-:Y:S02]  /*1070*/  STS [R17+0x280], R22 ;  /* 0x0002801611007388 */ /* 0x0001e40000000800 */
[----:B------:R-:W-:Y:S01]  /*1080*/  IMAD.HI R16, R12, 0x2aaaaaab, RZ ;  /* 0x2aaaaaab0c107827 */ /* 0x000fe200078e02ff */
[----:B------:R-:W-:Y:S01]  /*1090*/  FSEL R31, R10, RZ, P5 ;  /* 0x000000ff0a1f7208 */ /* 0x000fe20002800000 */
[----:B------:R1:W-:Y:S01]  /*10a0*/  STS [R18+0x380], R29 ;  /* 0x0003801d12007388 */ /* 0x0003e20000000800 */
[----:B------:R-:W-:Y:S01]  /*10b0*/  SHF.R.U32.HI R10, RZ, 0x1f, R25 ;  /* 0x0000001fff0a7819 */ /* 0x000fe20000011619 */
[----:B0-----:R-:W-:Y:S01]  /*10c0*/  IMAD.HI R22, R2, 0x2aaaaaab, RZ ;  /* 0x2aaaaaab02167827 */ /* 0x001fe200078e02ff */
[----:B------:R-:W-:-:S02]  /*10d0*/  SHF.R.U32.HI R27, RZ, 0x1f, R16 ;  /* 0x0000001fff1b7819 */ /* 0x000fc40000011610 */
[----:B------:R-:W-:Y:S02]  /*10e0*/  FSETP.GEU.AND P4, PT, R23, RZ, PT ;  /* 0x000000ff1700720b */ /* 0x000fe40003f8e000 */
[----:B-1----:R-:W-:Y:S01]  /*10f0*/  SHF.R.U32.HI R29, RZ, 0x1f, R22 ;  /* 0x0000001fff1d7819 */ /* 0x002fe20000011616 */
[----:B------:R0:W-:Y:S01]  /*1100*/  STS [R21+0xc0], R30 ;  /* 0x0000c01e15007388 */ /* 0x0001e20000000800 */
[----:B------:R-:W-:Y:S02]  /*1110*/  LEA.HI.SX32 R25, R25, R10, 0x1a ;  /* 0x0000000a19197211 */ /* 0x000fe400078fd2ff */
[----:B------:R-:W-:Y:S02]  /*1120*/  FSEL R10, R23, RZ, P4 ;  /* 0x000000ff170a7208 */ /* 0x000fe40002000000 */
[----:B------:R-:W-:Y:S02]  /*1130*/  FSETP.GEU.AND P4, PT, R14, RZ, PT ;  /* 0x000000ff0e00720b */ /* 0x000fe40003f8e000 */
[----:B0-----:R-:W-:-:S02]  /*1140*/  LEA.HI.SX32 R21, R16, R27, 0x1a ;  /* 0x0000001b10157211 */ /* 0x001fc400078fd2ff */
[----:B------:R-:W-:Y:S02]  /*1150*/  LEA.HI.SX32 R27, R22, R29, 0x1a ;  /* 0x0000001d161b7211 */ /* 0x000fe400078fd2ff */
[----:B------:R-:W-:Y:S02]  /*1160*/  LOP3.LUT R22, R28, 0x10, RZ, 0xfc, !PT ;  /* 0x000000101c167812 */ /* 0x000fe400078efcff */
[----:B------:R-:W-:Y:S02]  /*1170*/  FSEL R35, R14, RZ, P4 ;  /* 0x000000ff0e237208 */ /* 0x000fe40002000000 */
[----:B------:R-:W-:Y:S01]  /*1180*/  LOP3.LUT R14, R28, 0xc, RZ, 0xfc, !PT ;  /* 0x0000000c1c0e7812 */ /* 0x000fe200078efcff */
[----:B------:R-:W-:Y:S01]  /*1190*/  IMAD.HI R29, R22, 0x2aaaaaab, RZ ;  /* 0x2aaaaaab161d7827 */ /* 0x000fe200078e02ff */
[----:B------:R0:W-:Y:S01]  /*11a0*/  STS [R24+0x1c0], R31 ;  /* 0x0001c01f18007388 */ /* 0x0001e20000000800 */
[----:B------:R-:W-:Y:S02]  /*11b0*/  ISETP.LT.AND P4, PT, R2, 0x600, !P0 ;  /* 0x000006000200780c */ /* 0x000fe40004781270 */
[----:B------:R-:W-:Y:S01]  /*11c0*/  IMAD R33, R27, -0x180, R2 ;  /* 0xfffffe801b217824 */ /* 0x000fe200078e0202 */
[----:B------:R-:W-:Y:S01]  /*11d0*/  SHF.R.U32.HI R2, RZ, 0x1f, R29 ;  /* 0x0000001fff027819 */ /* 0x000fe2000001161d */
[----:B0-----:R-:W-:Y:S01]  /*11e0*/  IMAD.HI R31, R14, 0x2aaaaaab, RZ ;  /* 0x2aaaaaab0e1f7827 */ /* 0x001fe200078e02ff */
[----:B------:R-:W-:-:S02]  /*11f0*/  LOP3.LUT R24, R28, 0x8, RZ, 0xfc, !PT ;  /* 0x000000081c187812 */ /* 0x000fc400078efcff */
[----:B------:R-:W-:Y:S01]  /*1200*/  LEA.HI.SX32 R29, R29, R2, 0x1a ;  /* 0x000000021d1d7211 */ /* 0x000fe200078fd2ff */
[----:B------:R-:W-:Y:S01]  /*1210*/  IMAD R16, R33, 0x3c1, R0 ;  /* 0x000003c121107824 */ /* 0x000fe200078e0200 */
[----:B------:R-:W-:Y:S01]  /*1220*/  SHF.R.U32.HI R2, RZ, 0x1f, R31 ;  /* 0x0000001fff027819 */ /* 0x000fe2000001161f */
[----:B------:R-:W-:Y:S01]  /*1230*/  IMAD.HI R33, R24, 0x2aaaaaab, RZ ;  /* 0x2aaaaaab18217827 */ /* 0x000fe200078e02ff */
[----:B------:R0:W-:Y:S02]  /*1240*/  STS [R17+0x2c0], R10 ;  /* 0x0002c00a11007388 */ /* 0x0001e40000000800 */
[----:B------:R-:W-:Y:S02]  /*1250*/  LEA.HI.SX32 R31, R31, R2, 0x1a ;  /* 0x000000021f1f7211 */ /* 0x000fe400078fd2ff */
[----:B------:R-:W-:Y:S02]  /*1260*/  LOP3.LUT R2, R28, 0x4, RZ, 0xfc, !PT ;  /* 0x000000041c027812 */ /* 0x000fe400078efcff */
[----:B0-----:R-:W-:-:S04]  /*1270*/  SHF.R.U32.HI R10, RZ, 0x1f, R33 ;  /* 0x0000001fff0a7819 */ /* 0x001fc80000011621 */
[----:B------:R-:W-:Y:S01]  /*1280*/  LEA.HI.SX32 R33, R33, R10, 0x1a ;  /* 0x0000000a21217211 */ /* 0x000fe200078fd2ff */
[----:B------:R-:W-:-:S05]  /*1290*/  IMAD.HI R10, R2, 0x2aaaaaab, RZ ;  /* 0x2aaaaaab020a7827 */ /* 0x000fca00078e02ff */
[----:B------:R-:W-:-:S04]  /*12a0*/  SHF.R.U32.HI R17, RZ, 0x1f, R10 ;  /* 0x0000001fff117819 */ /* 0x000fc8000001160a */
[----:B------:R-:W-:Y:S01]  /*12b0*/  LEA.HI.SX32 R17, R10, R17, 0x1a ;  /* 0x000000110a117211 */ /* 0x000fe200078fd2ff */
[----:B------:R0:W-:Y:S01]  /*12c0*/  STS [R18+0x3c0], R35 ;  /* 0x0003c02312007388 */ /* 0x0001e20000000800 */
[----:B------:R-:W-:Y:S01]  /*12d0*/  BAR.SYNC.DEFER_BLOCKING 0x0 ;  /* 0x0000000000007b1d */ /* 0x000fe20000010000 */
[----:B------:R-:W-:Y:S02]  /*12e0*/  ISETP.LT.AND P5, PT, R2, 0x600, !P0 ;  /* 0x000006000200780c */ /* 0x000fe400047a1270 */
[----:B0-----:R-:W-:-:S04]  /*12f0*/  IMAD R35, R17, -0x180, R2 ;  /* 0xfffffe8011237824 */ /* 0x001fc800078e0202 */
[----:B------:R-:W-:-:S04]  /*1300*/  IMAD R2, R35, 0x3c1, R0 ;  /* 0x000003c123027824 */ /* 0x000fc800078e0200 */
[----:B------:R-:W-:Y:S02]  /*1310*/  IMAD R35, R17, 0xf0400, R2 ;  /* 0x000f040011237824 */ /* 0x000fe400078e0202 */
[----:B------:R-:W-:-:S05]  /*1320*/  IMAD.HI R2, R28, 0x2aaaaaab, RZ ;  /* 0x2aaaaaab1c027827 */ /* 0x000fca00078e02ff */
[----:B------:R-:W-:-:S04]  /*1330*/  SHF.R.U32.HI R17, RZ, 0x1f, R2 ;  /* 0x0000001fff117819 */ /* 0x000fc80000011602 */
[----:B------:R-:W-:-:S05]  /*1340*/  LEA.HI.SX32 R17, R2, R17, 0x1a ;  /* 0x0000001102117211 */ /* 0x000fca00078fd2ff */
[----:B------:R-:W-:-:S04]  /*1350*/  IMAD R37, R17, -0x180, R28 ;  /* 0xfffffe8011257824 */ /* 0x000fc800078e021c */
[----:B------:R-:W-:-:S04]  /*1360*/  IMAD R2, R37, 0x3c1, R0 ;  /* 0x000003c125027824 */ /* 0x000fc800078e0200 */
[----:B------:R-:W-:Y:S01]  /*1370*/  IMAD R17, R17, 0xf0400, R2 ;  /* 0x000f040011117824 */ /* 0x000fe200078e0202 */
[----:B------:R-:W-:-:S04]  /*1380*/  SHF.R.U32.HI R2, RZ, 0x4, R3 ;  /* 0x00000004ff027819 */ /* 0x000fc80000011603 */
[----:B------:R-:W-:Y:S02]  /*1390*/  LOP3.LUT R2, R2, 0xc, RZ, 0xc0, !PT ;  /* 0x0000000c02027812 */ /* 0x000fe400078ec0ff */
[----:B------:R-:W-:-:S03]  /*13a0*/  LOP3.LUT R10, R3, 0xff, RZ, 0xc0, !PT ;  /* 0x000000ff030a7812 */ /* 0x000fc600078ec0ff */
[----:B------:R-:W-:-:S04]  /*13b0*/  VIADD R3, R2, UR4 ;  /* 0x0000000402037c36 */ /* 0x000fc80008000000 */
[----:B------:R-:W-:Y:S02]  /*13c0*/  IMAD R18, R10, 0x4, R3 ;  /* 0x000000040a127824 */ /* 0x000fe400078e0203 */
[----:B------:R-:W0:Y:S03]  /*13d0*/  LDC.64 R2, c[0x0][0x238] ;  /* 0x00008e00ff027b82 */ /* 0x000e260000000a00 */
[----:B------:R-:W1:Y:S01]  /*13e0*/  LDS R37, [R18] ;  /* 0x0000000012257984 */ /* 0x000e620000000800 */
[----:B------:R-:W-:Y:S01]  /*13f0*/  IMAD R27, R27, 0xf0400, R16 ;  /* 0x000f04001b1b7824 */ /* 0x000fe200078e0210 */
[----:B------:R-:W-:-:S05]  /*1400*/  LOP3.LUT R20, R28, 0x14, RZ, 0xfc, !PT ;  /* 0x000000141c147812 */ /* 0x000fca00078efcff */
[----:B------:R-:W-:-:S04]  /*1410*/  IMAD.HI R26, R20, 0x2aaaaaab, RZ ;  /* 0x2aaaaaab141a7827 */ /* 0x000fc800078e02ff */
[----:B0-----:R-:W-:Y:S01]  /*1420*/  IMAD.WIDE R16, R17, 0x4, R2 ;  /* 0x0000000411107825 */ /* 0x001fe200078e0202 */
[----:B------:R-:W-:-:S04]  /*1430*/  SHF.R.U32.HI R23, RZ, 0x1f, R26 ;  /* 0x0000001fff177819 */ /* 0x000fc8000001161a */
[----:B-1----:R0:W-:Y:S01]  /*1440*/  @P6 STG.E desc[UR6][R16.64], R37 ;  /* 0x0000002510006986 */ /* 0x0021e2000c101906 */
[----:B------:R-:W-:Y:S02]  /*1450*/  ISETP.NE.AND P6, PT, R19, RZ, PT ;  /* 0x000000ff1300720c */ /* 0x000fe40003fc5270 */
[----:B------:R-:W-:-:S04]  /*1460*/  LOP3.LUT R19, R10, 0x100, RZ, 0xfc, !PT ;  /* 0x000001000a137812 */ /* 0x000fc800078efcff */
[----:B------:R-:W-:-:S04]  /*1470*/  SHF.R.U32.HI R19, RZ, 0x4, R19 ;  /* 0x00000004ff137819 */ /* 0x000fc80000011613 */
[----:B------:R-:W-:Y:S02]  /*1480*/  LOP3.LUT R19, R19, 0x1c, RZ, 0xc0, !PT ;  /* 0x0000001c13137812 */ /* 0x000fe400078ec0ff */
[----:B------:R-:W-:-:S03]  /*1490*/  LEA.HI.SX32 R23, R26, R23, 0x1a ;  /* 0x000000171a177211 */ /* 0x000fc600078fd2ff */
[----:B------:R-:W-:-:S04]  /*14a0*/  VIADD R19, R19, UR4 ;  /* 0x0000000413137c36 */ /* 0x000fc80008000000 */
[----:B------:R-:W-:Y:S02]  /*14b0*/  IMAD R26, R10, 0x4, R19 ;  /* 0x000000040a1a7824 */ /* 0x000fe400078e0213 */
[----:B------:R-:W-:-:S04]  /*14c0*/  IMAD.WIDE R18, R35, 0x4, R2 ;  /* 0x0000000423127825 */ /* 0x000fc800078e0202 */
[----:B------:R-:W-:Y:S01]  /*14d0*/  IMAD R35, R33, -0x180, R24 ;  /* 0xfffffe8021237824 */ /* 0x000fe200078e0218 */
[----:B------:R-:W1:Y:S03]  /*14e0*/  LDS R26, [R26+0x400] ;  /* 0x000400001a1a7984 */ /* 0x000e660000000800 */
[----:B0-----:R-:W-:-:S04]  /*14f0*/  IMAD R16, R35, 0x3c1, R0 ;  /* 0x000003c123107824 */ /* 0x001fc800078e0200 */
[----:B------:R-:W-:Y:S01]  /*1500*/  IMAD R17, R33, 0xf0400, R16 ;  /* 0x000f040021117824 */ /* 0x000fe200078e0210 */
[----:B------:R-:W-:-:S04]  /*1510*/  LOP3.LUT R16, R10, 0x200, RZ, 0xfc, !PT ;  /* 0x000002000a107812 */ /* 0x000fc800078efcff */
[----:B------:R-:W-:-:S04]  /*1520*/  SHF.R.U32.HI R16, RZ, 0x4, R16 ;  /* 0x00000004ff107819 */ /* 0x000fc80000011610 */
[----:B------:R-:W-:-:S05]  /*1530*/  LOP3.LUT R16, R16, 0x2c, RZ, 0xc0, !PT ;  /* 0x0000002c10107812 */ /* 0x000fca00078ec0ff */
[----:B------:R-:W-:-:S04]  /*1540*/  VIADD R33, R16, UR4 ;  /* 0x0000000410217c36 */ /* 0x000fc80008000000 */
[----:B------:R-:W-:-:S06]  /*1550*/  IMAD R33, R10, 0x4, R33 ;  /* 0x000000040a217824 */ /* 0x000fcc00078e0221 */
[----:B------:R-:W0:Y:S04]  /*1560*/  LDS R33, [R33+0x800] ;  /* 0x0008000021217984 */ /* 0x000e280000000800 */
[----:B-1----:R1:W-:Y:S01]  /*1570*/  @P5 STG.E desc[UR6][R18.64], R26 ;  /* 0x0000001a12005986 */ /* 0x0023e2000c101906 */
[----:B------:R-:W-:Y:S01]  /*1580*/  ISETP.LT.AND P5, PT, R24, 0x600, !P0 ;  /* 0x000006001800780c */ /* 0x000fe200047a1270 */
[----:B------:R-:W-:-:S04]  /*1590*/  IMAD.WIDE R16, R17, 0x4, R2 ;  /* 0x0000000411107825 */ /* 0x000fc800078e0202 */
[----:B-1----:R-:W-:-:S08]  /*15a0*/  IMAD R19, R31, -0x180, R14 ;  /* 0xfffffe801f137824 */ /* 0x002fd000078e020e */
[----:B0-----:R-:W-:Y:S01]  /*15b0*/  @P5 STG.E desc[UR6][R16.64], R33 ;  /* 0x0000002110005986 */ /* 0x001fe2000c101906 */
[----:B------:R-:W-:Y:S01]  /*15c0*/  ISETP.LT.AND P5, PT, R14, 0x600, !P0 ;  /* 0x000006000e00780c */ /* 0x000fe200047a1270 */
[----:B------:R-:W-:-:S04]  /*15d0*/  IMAD R14, R19, 0x3c1, R0 ;  /* 0x000003c1130e7824 */ /* 0x000fc800078e0200 */
[----:B------:R-:W-:Y:S01]  /*15e0*/  IMAD R31, R31, 0xf0400, R14 ;  /* 0x000f04001f1f7824 */ /* 0x000fe200078e020e */
[----:B------:R-:W-:-:S04]  /*15f0*/  LOP3.LUT R14, R10, 0x300, RZ, 0xfc, !PT ;  /* 0x000003000a0e7812 */ /* 0x000fc800078efcff */
[----:B------:R-:W-:-:S04]  /*1600*/  SHF.R.U32.HI R14, RZ, 0x4, R14 ;  /* 0x00000004ff0e7819 */ /* 0x000fc8000001160e */
[----:B------:R-:W-:-:S05]  /*1610*/  LOP3.LUT R14, R14, 0x3c, RZ, 0xc0, !PT ;  /* 0x0000003c0e0e7812 */ /* 0x000fca00078ec0ff */
[----:B------:R-:W-:-:S04]  /*1620*/  VIADD R19, R14, UR4 ;  /* 0x000000040e137c36 */ /* 0x000fc80008000000 */
[----:B------:R-:W-:Y:S02]  /*1630*/  IMAD R18, R10, 0x4, R19 ;  /* 0x000000040a127824 */ /* 0x000fe400078e0213 */
[----:B------:R-:W-:-:S03]  /*1640*/  IMAD R19, R29, -0x180, R22 ;  /* 0xfffffe801d137824 */ /* 0x000fc600078e0216 */
[----:B------:R0:W1:Y:S01]  /*1650*/  LDS R35, [R18+0xc00] ;  /* 0x000c000012237984 */ /* 0x0000620000000800 */
[----:B------:R-:W-:-:S04]  /*1660*/  IMAD R14, R19, 0x3c1, R0 ;  /* 0x000003c1130e7824 */ /* 0x000fc800078e0200 */
[----:B------:R-:W-:Y:S01]  /*1670*/  IMAD R29, R29, 0xf0400, R14 ;  /* 0x000f04001d1d7824 */ /* 0x000fe200078e020e */
[----:B------:R-:W-:-:S04]  /*1680*/  LOP3.LUT R14, R10, 0x400, RZ, 0xfc, !PT ;  /* 0x000004000a0e7812 */ /* 0x000fc800078efcff */
[----:B------:R-:W-:-:S04]  /*1690*/  SHF.R.U32.HI R14, RZ, 0x4, R14 ;  /* 0x00000004ff0e7819 */ /* 0x000fc8000001160e */
[----:B------:R-:W-:-:S05]  /*16a0*/  LOP3.LUT R14, R14, 0x4c, RZ, 0xc0, !PT ;  /* 0x0000004c0e0e7812 */ /* 0x000fca00078ec0ff */
[----:B------:R-:W-:-:S04]  /*16b0*/  VIADD R19, R14, UR4 ;  /* 0x000000040e137c36 */ /* 0x000fc80008000000 */
[----:B0-----:R-:W-:Y:S02]  /*16c0*/  IMAD R18, R10, 0x4, R19 ;  /* 0x000000040a127824 */ /* 0x001fe400078e0213 */
[----:B------:R-:W-:-:S03]  /*16d0*/  IMAD.WIDE R16, R31, 0x4, R2 ;  /* 0x000000041f107825 */ /* 0x000fc600078e0202 */
[----:B------:R-:W0:Y:S01]  /*16e0*/  LDS R31, [R18+0x1000] ;  /* 0x00100000121f7984 */ /* 0x000e220000000800 */
[----:B------:R-:W-:-:S04]  /*16f0*/  IMAD R19, R23, -0x180, R20 ;  /* 0xfffffe8017137824 */ /* 0x000fc800078e0214 */
[----:B------:R-:W-:Y:S01]  /*1700*/  IMAD R14, R19, 0x3c1, R0 ;  /* 0x000003c1130e7824 */ /* 0x000fe200078e0200 */
[----:B-1----:R1:W-:Y:S01]  /*1710*/  @P5 STG.E desc[UR6][R16.64], R35 ;  /* 0x0000002310005986 */ /* 0x0023e2000c101906 */
[----:B------:R-:W-:Y:S02]  /*1720*/  ISETP.LT.AND P5, PT, R22, 0x600, !P0 ;  /* 0x000006001600780c */ /* 0x000fe400047a1270 */
[----:B------:R-:W-:Y:S01]  /*1730*/  IMAD R23, R23, 0xf0400, R14 ;  /* 0x000f040017177824 */ /* 0x000fe200078e020e */
[C---:B------:R-:W-:Y:S02]  /*1740*/  LOP3.LUT R14, R10.reuse, 0x500, RZ, 0xfc, !PT ;  /* 0x000005000a0e7812 */ /* 0x040fe400078efcff */
[----:B------:R-:W-:Y:S02]  /*1750*/  LOP3.LUT R19, R10, 0x600, RZ, 0xfc, !PT ;  /* 0x000006000a137812 */ /* 0x000fe400078efcff */
[----:B------:R-:W-:Y:S01]  /*1760*/  SHF.R.U32.HI R14, RZ, 0x4, R14 ;  /* 0x00000004ff0e7819 */ /* 0x000fe2000001160e */
[----:B-1----:R-:W-:-:S03]  /*1770*/  IMAD.WIDE R16, R29, 0x4, R2 ;  /* 0x000000041d107825 */ /* 0x002fc600078e0202 */
[----:B------:R-:W-:Y:S02]  /*1780*/  LOP3.LUT R14, R14, 0x5c, RZ, 0xc0, !PT ;  /* 0x0000005c0e0e7812 */ /* 0x000fe400078ec0ff */
[----:B------:R-:W-:-:S04]  /*1790*/  SHF.R.U32.HI R19, RZ, 0x4, R19 ;  /* 0x00000004ff137819 */ /* 0x000fc80000011613 */
[----:B------:R-:W-:Y:S01]  /*17a0*/  LOP3.LUT R19, R19, 0x6c, RZ, 0xc0, !PT ;  /* 0x0000006c13137812 */ /* 0x000fe200078ec0ff */
[----:B0-----:R0:W-:Y:S01]  /*17b0*/  @P5 STG.E desc[UR6][R16.64], R31 ;  /* 0x0000001f10005986 */ /* 0x0011e2000c101906 */
[----:B------:R-:W-:Y:S02]  /*17c0*/  ISETP.LT.AND P5, PT, R20, 0x600, !P0 ;  /* 0x000006001400780c */ /* 0x000fe400047a1270 */
[----:B------:R-:W-:-:S04]  /*17d0*/  LOP3.LUT R20, R10, 0x700, RZ, 0xfc, !PT ;  /* 0x000007000a147812 */ /* 0x000fc800078efcff */
[----:B------:R-:W-:Y:S02]  /*17e0*/  SHF.R.U32.HI R20, RZ, 0x4, R20 ;  /* 0x00000004ff147819 */ /* 0x000fe40000011614 */
[----:B0-----:R-:W-:Y:S01]  /*17f0*/  IADD3 R17, R14, UR4, RZ ;  /* 0x000000040e117c10 */ /* 0x001fe2000fffe0ff */
[----:B------:R-:W-:Y:S01]  /*1800*/  VIADD R19, R19, UR4 ;  /* 0x0000000413137c36 */ /* 0x000fe20008000000 */
[----:B------:R-:W-:-:S03]  /*1810*/  LOP3.LUT R14, R20, 0x7c, RZ, 0xc0, !PT ;  /* 0x0000007c140e7812 */ /* 0x000fc600078ec0ff */
[----:B------:R-:W-:Y:S02]  /*1820*/  IMAD R20, R10, 0x4, R17 ;  /* 0x000000040a147824 */ /* 0x000fe400078e0211 */
[----:B------:R-:W-:Y:S02]  /*1830*/  VIADD R17, R14, UR4 ;  /* 0x000000040e117c36 */ /* 0x000fe40008000000 */
[C---:B------:R-:W-:Y:S01]  /*1840*/  IMAD R22, R10.reuse, 0x4, R19 ;  /* 0x000000040a167824 */ /* 0x040fe200078e0213 */
[----:B------:R0:W1:Y:S01]  /*1850*/  LDS R29, [R20+0x1400] ;  /* 0x00140000141d7984 */ /* 0x0000620000000800 */
[----:B------:R-:W-:-:S03]  /*1860*/  IMAD R24, R10, 0x4, R17 ;  /* 0x000000040a187824 */ /* 0x000fc600078e0211 */
[----:B------:R2:W3:Y:S04]  /*1870*/  LDS R31, [R22+0x1800] ;  /* 0x00180000161f7984 */ /* 0x0004e80000000800 */
[----:B------:R4:W5:Y:S01]  /*1880*/  LDS R33, [R24+0x1c00] ;  /* 0x001c000018217984 */ /* 0x0009620000000800 */
[----:B------:R-:W-:Y:S01]  /*1890*/  LOP3.LUT R14, R10, 0x800, RZ, 0xfc, !PT ;  /* 0x000008000a0e7812 */ /* 0x000fe200078efcff */
[----:B------:R-:W-:-:S03]  /*18a0*/  IMAD.WIDE R16, R23, 0x4, R2 ;  /* 0x0000000417107825 */ /* 0x000fc600078e0202 */
[----:B------:R-:W-:-:S04]  /*18b0*/  SHF.R.U32.HI R23, RZ, 0x4, R14 ;  /* 0x00000004ff177819 */ /* 0x000fc8000001160e */
[----:B------:R-:W-:Y:S01]  /*18c0*/  LOP3.LUT R23, R23, 0x8c, RZ, 0xc0, !PT ;  /* 0x0000008c17177812 */ /* 0x000fe200078ec0ff */
[--C-:B------:R-:W-:Y:S01]  /*18d0*/  IMAD.WIDE R18, R27, 0x4, R2.reuse ;  /* 0x000000041b127825 */ /* 0x100fe200078e0202 */
[C---:B0-----:R-:W-:Y:S02]  /*18e0*/  LOP3.LUT R20, R10.reuse, 0x900, RZ, 0xfc, !PT ;  /* 0x000009000a147812 */ /* 0x041fe400078efcff */
[C---:B--2---:R-:W-:Y:S01]  /*18f0*/  LOP3.LUT R22, R10.reuse, 0xa00, RZ, 0xfc, !PT ;  /* 0x00000a000a167812 */ /* 0x044fe200078efcff */
[----:B------:R-:W-:Y:S01]  /*1900*/  VIADD R23, R23, UR4 ;  /* 0x0000000417177c36 */ /* 0x000fe20008000000 */
[C---:B----4-:R-:W-:Y:S01]  /*1910*/  LOP3.LUT R24, R10.reuse, 0xb00, RZ, 0xfc, !PT ;  /* 0x00000b000a187812 */ /* 0x050fe200078efcff */
[----:B------:R-:W-:Y:S01]  /*1920*/  IMAD.WIDE R14, R15, 0x4, R2 ;  /* 0x000000040f0e7825 */ /* 0x000fe200078e0202 */
[C---:B------:R-:W-:Y:S02]  /*1930*/  LOP3.LUT R26, R10.reuse, 0xe00, RZ, 0xfc, !PT ;  /* 0x00000e000a1a7812 */ /* 0x040fe400078efcff */
[----:B------:R-:W-:Y:S01]  /*1940*/  SHF.R.U32.HI R20, RZ, 0x4, R20 ;  /* 0x00000004ff147819 */ /* 0x000fe20000011614 */
[----:B------:R-:W-:Y:S01]  /*1950*/  IMAD R23, R10, 0x4, R23 ;  /* 0x000000040a177824 */ /* 0x000fe200078e0217 */
[----:B------:R-:W-:-:S02]  /*1960*/  SHF.R.U32.HI R22, RZ, 0x4, R22 ;  /* 0x00000004ff167819 */ /* 0x000fc40000011616 */
[----:B------:R-:W-:Y:S02]  /*1970*/  SHF.R.U32.HI R24, RZ, 0x4, R24 ;  /* 0x00000004ff187819 */ /* 0x000fe40000011618 */
[----:B------:R-:W-:Y:S01]  /*1980*/  SHF.R.U32.HI R26, RZ, 0x4, R26 ;  /* 0x00000004ff1a7819 */ /* 0x000fe2000001161a */
[----:B------:R-:W0:Y:S04]  /*1990*/  LDS R27, [R23+0x2000] ;  /* 0x00200000171b7984 */ /* 0x000e280000000800 */
[----:B-1----:R1:W-:Y:S01]  /*19a0*/  @P5 STG.E desc[UR6][R16.64], R29 ;  /* 0x0000001d10005986 */ /* 0x0023e2000c101906 */
[----:B------:R-:W-:-:S03]  /*19b0*/  LOP3.LUT R20, R20, 0x9c, RZ, 0xc0, !PT ;  /* 0x0000009c14147812 */ /* 0x000fc600078ec0ff */
[----:B---3--:R2:W-:Y:S01]  /*19c0*/  @P4 STG.E desc[UR6][R18.64], R31 ;  /* 0x0000001f12004986 */ /* 0x0085e2000c101906 */
[----:B------:R-:W-:Y:S02]  /*19d0*/  LOP3.LUT R22, R22, 0xac, RZ, 0xc0, !PT ;  /* 0x000000ac16167812 */ /* 0x000fe400078ec0ff */
[C---:B-1----:R-:W-:Y:S02]  /*19e0*/  LOP3.LUT R16, R10.reuse, 0xc00, RZ, 0xfc, !PT ;  /* 0x00000c000a107812 */ /* 0x042fe400078efcff */
[C---:B------:R-:W-:Y:S02]  /*19f0*/  LOP3.LUT R17, R10.reuse, 0xd00, RZ, 0xfc, !PT ;  /* 0x00000d000a117812 */ /* 0x040fe400078efcff */
[----:B--2---:R-:W-:Y:S02]  /*1a00*/  LOP3.LUT R18, R10, 0xf00, RZ, 0xfc, !PT ;  /* 0x00000f000a127812 */ /* 0x004fe400078efcff */
[----:B------:R-:W-:Y:S02]  /*1a10*/  SHF.R.U32.HI R16, RZ, 0x4, R16 ;  /* 0x00000004ff107819 */ /* 0x000fe40000011610 */
[----:B------:R-:W-:Y:S01]  /*1a20*/  SHF.R.U32.HI R17, RZ, 0x4, R17 ;  /* 0x00000004ff117819 */ /* 0x000fe20000011611 */
[----:B-----5:R1:W-:Y:S01]  /*1a30*/  @P3 STG.E desc[UR6][R14.64], R33 ;  /* 0x000000210e003986 */ /* 0x0203e2000c101906 */
[----:B------:R-:W-:-:S02]  /*1a40*/  LOP3.LUT R24, R24, 0xbc, RZ, 0xc0, !PT ;  /* 0x000000bc18187812 */ /* 0x000fc400078ec0ff */
[----:B------:R-:W-:Y:S02]  /*1a50*/  LOP3.LUT R16, R16, 0xcc, RZ, 0xc0, !PT ;  /* 0x000000cc10107812 */ /* 0x000fe400078ec0ff */
[----:B------:R-:W-:Y:S01]  /*1a60*/  LOP3.LUT R26, R26, 0xec, RZ, 0xc0, !PT ;  /* 0x000000ec1a1a7812 */ /* 0x000fe200078ec0ff */
[----:B------:R-:W-:Y:S01]  /*1a70*/  VIADD R19, R24, UR4 ;  /* 0x0000000418137c36 */ /* 0x000fe20008000000 */
[----:B------:R-:W-:Y:S02]  /*1a80*/  IADD3 R29, R16, UR4, RZ ;  /* 0x00000004101d7c10 */ /* 0x000fe4000fffe0ff */
[----:B-1----:R-:W-:Y:S02]  /*1a90*/  SHF.R.U32.HI R14, RZ, 0x4, R18 ;  /* 0x00000004ff0e7819 */ /* 0x002fe40000011612 */
[----:B------:R-:W-:Y:S01]  /*1aa0*/  LOP3.LUT R18, R17, 0xdc, RZ, 0xc0, !PT ;  /* 0x000000dc11127812 */ /* 0x000fe200078ec0ff */
[----:B------:R-:W-:Y:S02]  /*1ab0*/  VIADD R15, R20, UR4 ;  /* 0x00000004140f7c36 */ /* 0x000fe40008000000 */
[----:B------:R-:W-:-:S02]  /*1ac0*/  VIADD R17, R22, UR4 ;  /* 0x0000000416117c36 */ /* 0x000fc40008000000 */
[----:B------:R-:W-:Y:S02]  /*1ad0*/  VIADD R31, R18, UR4 ;  /* 0x00000004121f7c36 */ /* 0x000fe40008000000 */
[----:B------:R-:W-:Y:S02]  /*1ae0*/  IMAD R15, R10, 0x4, R15 ;  /* 0x000000040a0f7824 */ /* 0x000fe400078e020f */
[----:B------:R-:W-:Y:S02]  /*1af0*/  VIADD R33, R26, UR4 ;  /* 0x000000041a217c36 */ /* 0x000fe40008000000 */
[C---:B------:R-:W-:Y:S01]  /*1b00*/  IMAD R20, R10.reuse, 0x4, R17 ;  /* 0x000000040a147824 */ /* 0x040fe200078e0211 */
[----:B------:R1:W2:Y:S01]  /*1b10*/  LDS R23, [R15+0x2400] ;  /* 0x002400000f177984 */ /* 0x0002a20000000800 */
[C---:B------:R-:W-:Y:S02]  /*1b20*/  IMAD R19, R10.reuse, 0x4, R19 ;  /* 0x000000040a137824 */ /* 0x040fe400078e0213 */
[----:B------:R-:W-:-:S02]  /*1b30*/  IMAD R18, R10, 0x4, R29 ;  /* 0x000000040a127824 */ /* 0x000fc400078e021d */
[C---:B------:R-:W-:Y:S01]  /*1b40*/  IMAD R17, R10.reuse, 0x4, R31 ;  /* 0x000000040a117824 */ /* 0x040fe200078e021f */
[----:B------:R-:W3:Y:S01]  /*1b50*/  LDS R20, [R20+0x2800] ;  /* 0x0028000014147984 */ /* 0x000ee20000000800 */
[----:B------:R-:W-:-:S03]  /*1b60*/  IMAD R16, R10, 0x4, R33 ;  /* 0x000000040a107824 */ /* 0x000fc600078e0221 */
[----:B------:R-:W4:Y:S04]  /*1b70*/  LDS R19, [R19+0x2c00] ;  /* 0x002c000013137984 */ /* 0x000f280000000800 */
[----:B------:R-:W5:Y:S04]  /*1b80*/  LDS R18, [R18+0x3000] ;  /* 0x0030000012127984 */ /* 0x000f680000000800 */
[----:B------:R-:W2:Y:S04]  /*1b90*/  LDS R17, [R17+0x3400] ;  /* 0x0034000011117984 */ /* 0x000ea80000000800 */
[----:B------:R-:W2:Y:S01]  /*1ba0*/  LDS R16, [R16+0x3800] ;  /* 0x0038000010107984 */ /* 0x000ea20000000800 */
[----:B------:R-:W-:-:S05]  /*1bb0*/  LOP3.LUT R14, R14, 0xfc, RZ, 0xc0, !PT ;  /* 0x000000fc0e0e7812 */ /* 0x000fca00078ec0ff */
[----:B------:R-:W-:Y:S02]  /*1bc0*/  VIADD R29, R14, UR4 ;  /* 0x000000040e1d7c36 */ /* 0x000fe40008000000 */
[----:B-1----:R-:W-:Y:S01]  /*1bd0*/  IMAD.WIDE R14, R9, 0x4, R2 ;  /* 0x00000004090e7825 */ /* 0x002fe200078e0202 */
[----:B------:R-:W-:-:S03]  /*1be0*/  ISETP.LT.AND P5, PT, R12, 0x600, !P0 ;  /* 0x000006000c00780c */ /* 0x000fc600047a1270 */
[----:B------:R-:W-:Y:S02]  /*1bf0*/  IMAD R9, R21, -0x180, R12 ;  /* 0xfffffe8015097824 */ /* 0x000fe400078e020c */
[----:B------:R-:W-:Y:S02]  /*1c00*/  IMAD R10, R10, 0x4, R29 ;  /* 0x000000040a0a7824 */ /* 0x000fe400078e021d */
[----:B------:R-:W-:Y:S02]  /*1c10*/  IMAD R31, R25, -0x180, R4 ;  /* 0xfffffe80191f7824 */ /* 0x000fe400078e0204 */
[----:B------:R-:W-:Y:S02]  /*1c20*/  IMAD R12, R9, 0x3c1, R0 ;  /* 0x000003c1090c7824 */ /* 0x000fe400078e0200 */
[----:B------:R-:W-:Y:S01]  /*1c30*/  IMAD R29, R13, -0x180, R8 ;  /* 0xfffffe800d1d7824 */ /* 0x000fe200078e0208 */
[----:B0-----:R0:W-:Y:S01]  /*1c40*/  @P2 STG.E desc[UR6][R14.64], R27 ;  /* 0x0000001b0e002986 */ /* 0x0011e2000c101906 */
[----:B------:R-:W-:Y:S01]  /*1c50*/  IMAD R9, R11, -0x180, R6 ;  /* 0xfffffe800b097824 */ /* 0x000fe200078e0206 */
[----:B------:R-:W-:Y:S01]  /*1c60*/  ISETP.LT.AND P4, PT, R4, 0x600, !P0 ;  /* 0x000006000400780c */ /* 0x000fe20004781270 */
[----:B------:R-:W-:Y:S01]  /*1c70*/  IMAD R4, R31, 0x3c1, R0 ;  /* 0x000003c11f047824 */ /* 0x000fe200078e0200 */
[----:B------:R-:W-:Y:S01]  /*1c80*/  ISETP.LT.AND P2, PT, R6, 0x600, !P0 ;  /* 0x000006000600780c */ /* 0x000fe20004741270 */
[----:B------:R-:W-:Y:S01]  /*1c90*/  IMAD R21, R21, 0xf0400, R12 ;  /* 0x000f040015157824 */ /* 0x000fe200078e020c */
[----:B------:R-:W-:Y:S01]  /*1ca0*/  ISETP.LT.AND P3, PT, R8, 0x600, !P0 ;  /* 0x000006000800780c */ /* 0x000fe20004761270 */
[--C-:B------:R-:W-:Y:S01]  /*1cb0*/  IMAD R6, R29, 0x3c1, R0.reuse ;  /* 0x000003c11d067824 */ /* 0x100fe200078e0200 */
[----:B------:R-:W-:Y:S01]  /*1cc0*/  LOP3.LUT R28, R28, 0x3c, RZ, 0xfc, !PT ;  /* 0x0000003c1c1c7812 */ /* 0x000fe200078efcff */
[----:B------:R-:W-:-:S02]  /*1cd0*/  IMAD R12, R9, 0x3c1, R0 ;  /* 0x000003c1090c7824 */ /* 0x000fc400078e0200 */
[----:B------:R-:W-:Y:S01]  /*1ce0*/  IMAD R25, R25, 0xf0400, R4 ;  /* 0x000f040019197824 */ /* 0x000fe200078e0204 */
[----:B------:R-:W-:Y:S01]  /*1cf0*/  ISETP.LT.AND P0, PT, R28, 0x600, !P0 ;  /* 0x000006001c00780c */ /* 0x000fe20004701270 */
[----:B0-----:R-:W-:Y:S02]  /*1d00*/  IMAD R15, R13, 0xf0400, R6 ;  /* 0x000f04000d0f7824 */ /* 0x001fe400078e0206 */
[----:B------:R-:W-:Y:S02]  /*1d10*/  IMAD R11, R11, 0xf0400, R12 ;  /* 0x000f04000b0b7824 */ /* 0x000fe400078e020c */
[----:B------:R-:W-:-:S04]  /*1d20*/  IMAD.WIDE R8, R21, 0x4, R2 ;  /* 0x0000000415087825 */ /* 0x000fc800078e0202 */
[--C-:B------:R-:W-:Y:S01]  /*1d30*/  IMAD.WIDE R12, R25, 0x4, R2.reuse ;  /* 0x00000004190c7825 */ /* 0x100fe200078e0202 */
[----:B--2---:R0:W-:Y:S03]  /*1d40*/  @P5 STG.E desc[UR6][R8.64], R23 ;  /* 0x0000001708005986 */ /* 0x0041e6000c101906 */
[--C-:B------:R-:W-:Y:S01]  /*1d50*/  IMAD.WIDE R14, R15, 0x4, R2.reuse ;  /* 0x000000040f0e7825 */ /* 0x100fe200078e0202 */
[----:B---3--:R0:W-:Y:S03]  /*1d60*/  @P4 STG.E desc[UR6][R12.64], R20 ;  /* 0x000000140c004986 */ /* 0x0081e6000c101906 */
[--C-:B------:R-:W-:Y:S01]  /*1d70*/  IMAD.WIDE R24, R11, 0x4, R2.reuse ;  /* 0x000000040b187825 */ /* 0x100fe200078e0202 */
[----:B----4-:R0:W-:Y:S03]  /*1d80*/  @P3 STG.E desc[UR6][R14.64], R19 ;  /* 0x000000130e003986 */ /* 0x0101e6000c101906 */
[--C-:B------:R-:W-:Y:S01]  /*1d90*/  IMAD.WIDE R6, R7, 0x4, R2.reuse ;  /* 0x0000000407067825 */ /* 0x100fe200078e0202 */
[----:B-----5:R0:W-:Y:S03]  /*1da0*/  @P2 STG.E desc[UR6][R24.64], R18 ;  /* 0x0000001218002986 */ /* 0x0201e6000c101906 */
[----:B------:R-:W-:Y:S01]  /*1db0*/  IMAD.WIDE R4, R5, 0x4, R2 ;  /* 0x0000000405047825 */ /* 0x000fe200078e0202 */
[----:B------:R0:W-:Y:S04]  /*1dc0*/  @P1 STG.E desc[UR6][R6.64], R17 ;  /* 0x0000001106001986 */ /* 0x0001e8000c101906 */
[----:B------:R0:W-:Y:S02]  /*1dd0*/  @P6 STG.E desc[UR6][R4.64], R16 ;  /* 0x0000001004006986 */ /* 0x0001e4000c101906 */
[----:B0-----:R-:W-:Y:S05]  /*1de0*/  @!P0 EXIT ;  /* 0x000000000000894d */ /* 0x001fea0003800000 */
[----:B0-----:R-:W0:Y:S01]  /*1df0*/  LDS R9, [R10+0x3c00] ;  /* 0x003c00000a097984 */ /* 0x001e220000000800 */
[----:B------:R-:W-:-:S05]  /*1e00*/  IMAD.HI R4, R28, 0x2aaaaaab, RZ ;  /* 0x2aaaaaab1c047827 */ /* 0x000fca00078e02ff */
[----:B------:R-:W-:-:S04]  /*1e10*/  SHF.R.U32.HI R5, RZ, 0x1f, R4 ;  /* 0x0000001fff057819 */ /* 0x000fc80000011604 */
[----:B------:R-:W-:-:S05]  /*1e20*/  LEA.HI.SX32 R5, R4, R5, 0x1a ;  /* 0x0000000504057211 */ /* 0x000fca00078fd2ff */
[----:B------:R-:W-:-:S04]  /*1e30*/  IMAD R7, R5, -0x180, R28 ;  /* 0xfffffe8005077824 */ /* 0x000fc800078e021c */
[----:B------:R-:W-:-:S04]  /*1e40*/  IMAD R0, R7, 0x3c1, R0 ;  /* 0x000003c107007824 */ /* 0x000fc800078e0200 */
[----:B------:R-:W-:-:S04]  /*1e50*/  IMAD R5, R5, 0xf0400, R0 ;  /* 0x000f040005057824 */ /* 0x000fc800078e0200 */
[----:B------:R-:W-:-:S05]  /*1e60*/  IMAD.WIDE R2, R5, 0x4, R2 ;  /* 0x0000000405027825 */ /* 0x000fca00078e0202 */
[----:B0-----:R-:W-:Y:S01]  /*1e70*/  STG.E desc[UR6][R2.64], R9 ;  /* 0x0000000902007986 */ /* 0x001fe2000c101906 */
[----:B------:R-:W-:Y:S05]  /*1e80*/  EXIT ;  /* 0x000000000000794d */ /* 0x000fea0003800000 */
.L_x_0:
[----:B------:R-:W-:-:S00]  /*1e90*/  BRA `(.L_x_0) ;  /* 0xfffffffc00fc7947 */ /* 0x000fc0000383ffff */
[----:B------:R-:W-:-:S00]  /*1ea0*/  NOP ;  /* 0x0000000000007918 */ /* 0x000fc00000000000 */
        /* <DEDUP_REMOVED lines=13> */
.L_x_1:


//--------------------- .nv.global.init           --------------------------
	.section	.nv.global.init,"aw",@progbits
.nv.global.init:
	.type		_$_str,@object
	.size		_$_str,(_$_str_$_2 - _$_str)
_$_str:
        /*0000*/ 	.byte	0x5f, 0x5f, 0x43, 0x55, 0x44, 0x41, 0x5f, 0x46, 0x54, 0x5a, 0x00
	.type		_$_str_$_2,@object
	.size		_$_str_$_2,(.L_1 - _$_str_$_2)
_$_str_$_2:
        /*000b*/ 	.byte	0x5f, 0x5f, 0x43, 0x55, 0x44, 0x41, 0x5f, 0x50, 0x52, 0x45, 0x43, 0x5f, 0x53, 0x51, 0x52, 0x54
        /*001b*/ 	.byte	0x00
.L_1:


//--------------------- .nv.shared.triton_poi_fused__native_batch_norm_legit_no_training_relu_7 --------------------------
	.section	.nv.shared.triton_poi_fused__native_batch_norm_legit_no_training_relu_7,"aw",@nobits
	.sectionflags	@""
	.align	16
	.zero		1024


//--------------------- .nv.constant0.triton_poi_fused__native_batch_norm_legit_no_training_relu_7 --------------------------
	.section	.nv.constant0.triton_poi_fused__native_batch_norm_legit_no_training_relu_7,"a",@progbits
	.sectionflags	@""
	.align	4
.nv.constant0.triton_poi_fused__native_batch_norm_legit_no_training_relu_7:
	.zero		584
